def attn_fwd(
    Q,
    K,
    V,
    Out,
    Lse,
    sm_scale,
    stride_qz,
    stride_qh,
    stride_qm,
    stride_qk,
    stride_kz,
    stride_kh,
    stride_kn,
    stride_kk,
    stride_vz,
    stride_vh,
    stride_vn,
    stride_vk,
    stride_oz,
    stride_oh,
    stride_om,
    stride_ok,
    seqlen_q,
    seqlen_k,
    BLOCK_M: tl.constexpr,
    BLOCK_N: tl.constexpr,
    HEAD_DIM: tl.constexpr,
    CAUSAL: tl.constexpr,
):
    start_m = tl.program_id(0)
    off_hz = tl.program_id(1)
    q_off = off_hz * stride_qh
    k_off = off_hz * stride_kh
    v_off = off_hz * stride_vh
    offs_m = start_m * BLOCK_M + tl.arange(0, BLOCK_M)
    offs_d = tl.arange(0, HEAD_DIM)
    offs_n = tl.arange(0, BLOCK_N)
    q_ptrs = Q + q_off + offs_m[:, None] * stride_qm + offs_d[None, :] * stride_qk
    k_ptrs = K + k_off + offs_d[:, None] * stride_kk + offs_n[None, :] * stride_kn
    v_ptrs = V + v_off + offs_n[:, None] * stride_vn + offs_d[None, :] * stride_vk
    m_i = tl.full([BLOCK_M], float("-inf"), dtype=tl.float32)
    l_i = tl.zeros([BLOCK_M], dtype=tl.float32) + 1.0
    acc = tl.zeros([BLOCK_M, HEAD_DIM], dtype=tl.float32)
    q = tl.load(q_ptrs)
    acc, l_i, m_i = _attn_fwd_inner(
        acc,
        l_i,
        m_i,
        q,
        k_ptrs,
        v_ptrs,
        sm_scale,
        stride_kn,
        stride_vn,
        start_m,
        seqlen_k,
        BLOCK_M,
        BLOCK_N,
        HEAD_DIM,
        CAUSAL,
    )
    acc = acc / l_i[:, None]
    lse = m_i + tl.math.log2(l_i) / 1.4426950408889634
    o_ptrs = (
        Out
        + off_hz * stride_oh
        + offs_m[:, None] * stride_om
        + offs_d[None, :] * stride_ok
    )
    tl.store(o_ptrs, acc.to(Out.dtype.element_ty))
    tl.store(Lse + off_hz * seqlen_q + offs_m, lse)

# config = {"BLOCK_M": 128, "BLOCK_N": 32, "HEAD_DIM": 64, "arch": "sm_90", "causal": true, "dtype": "bf16", "num_stages": 2, "num_warps": 4}
# arch = sm_90


// ===== COMPILED SASS (sm_90a) =====

	.target	sm_90a

	.elftype	@"ET_EXEC"


//--------------------- .note.nv.tkinfo           --------------------------
	.section	.note.nv.tkinfo,"",@"SHT_NOTE"
	.sectionflags	@"SHF_NOTE_NV_TKINFO"
	.tkinfo
        /*0018*/ 	.word	0x00000002
        /*0030*/ 	.string	""
        /*0030*/ 	.string	"ptxas"
        /*0030*/ 	.string	"Cuda compilation tools, release 13.0, V13.0.88"
        /*0030*/ 	.string	"Build cuda_13.0.r13.0/compiler.36424714_0"
        /*0030*/ 	.string	"-v  -suppress-debug-info  -lineinfo  -arch sm_90a "



//--------------------- .note.nv.cuinfo           --------------------------
	.section	.note.nv.cuinfo,"",@"SHT_NOTE"
	.sectionflags	@"SHF_NOTE_NV_CUINFO"
        /*0018*/ 	.short	0x0002
        /*001a*/ 	.short	0x005a
        /*001c*/ 	.short	0x0082
	.zero		2


//--------------------- .nv.info                  --------------------------
	.section	.nv.info,"",@"SHT_CUDA_INFO"
	.align	4


	//----- nvinfo : EIATTR_REGCOUNT
	.align		4
        /*0000*/ 	.byte	0x04, 0x2f
        /*0002*/ 	.short	(.L_2 - .L_1)
	.align		4
.L_1:
        /*0004*/ 	.word	index@(attn_fwd)
        /*0008*/ 	.word	0x000000eb


	//----- nvinfo : EIATTR_FRAME_SIZE
	.align		4
.L_2:
        /*000c*/ 	.byte	0x04, 0x11
        /*000e*/ 	.short	(.L_4 - .L_3)
	.align		4
.L_3:
        /*0010*/ 	.word	index@(attn_fwd)
        /*0014*/ 	.word	0x00000000


	//----- nvinfo : EIATTR_MIN_STACK_SIZE
	.align		4
.L_4:
        /*0018*/ 	.byte	0x04, 0x12
        /*001a*/ 	.short	(.L_6 - .L_5)
	.align		4
.L_5:
        /*001c*/ 	.word	index@(attn_fwd)
        /*0020*/ 	.word	0x00000000
.L_6:


//--------------------- .nv.compat                --------------------------
	.section	.nv.compat,"",@"SHT_CUDA_COMPAT_INFO"
	.align	4
        /*0000*/ 	.byte	0x02, 0x09, 0x01, 0x00, 0x02, 0x02, 0x04, 0x00, 0x02, 0x05, 0x05, 0x00, 0x03, 0x07, 0x01, 0x01
        /*0010*/ 	.byte	0x02, 0x03, 0x00, 0x00, 0x02, 0x06, 0x01, 0x00, 0x04, 0x0b, 0x08, 0x00, 0x00, 0x00, 0x00, 0x00
        /*0020*/ 	.byte	0x00, 0x00, 0x00, 0x00


//--------------------- .nv.info.attn_fwd         --------------------------
	.section	.nv.info.attn_fwd,"",@"SHT_CUDA_INFO"
	.sectionflags	@""
	.align	4


	//----- nvinfo : EIATTR_CUDA_API_VERSION
	.align		4
        /*0000*/ 	.byte	0x04, 0x37
        /*0002*/ 	.short	(.L_8 - .L_7)
.L_7:
        /*0004*/ 	.word	0x00000082


	//----- nvinfo : EIATTR_KPARAM_INFO
	.align		4
.L_8:
        /*0008*/ 	.byte	0x04, 0x17
        /*000a*/ 	.short	(.L_10 - .L_9)
.L_9:
        /*000c*/ 	.word	0x00000000
        /*0010*/ 	.short	0x0019
        /*0012*/ 	.short	0x0080
        /*0014*/ 	.byte	0x00, 0xf4, 0x21, 0x00


	//----- nvinfo : EIATTR_KPARAM_INFO
	.align		4
.L_10:
        /*0018*/ 	.byte	0x04, 0x17
        /*001a*/ 	.short	(.L_12 - .L_11)
.L_11:
        /*001c*/ 	.word	0x00000000
        /*0020*/ 	.short	0x0018
        /*0022*/ 	.short	0x0078
        /*0024*/ 	.byte	0x00, 0xf4, 0x21, 0x00


	//----- nvinfo : EIATTR_KPARAM_INFO
	.align		4
.L_12:
        /*0028*/ 	.byte	0x04, 0x17
        /*002a*/ 	.short	(.L_14 - .L_13)
.L_13:
        /*002c*/ 	.word	0x00000000
        /*0030*/ 	.short	0x0017
        /*0032*/ 	.short	0x0070
        /*0034*/ 	.byte	0x00, 0xf0, 0x11, 0x00


	//----- nvinfo : EIATTR_KPARAM_INFO
	.align		4
.L_14:
        /*0038*/ 	.byte	0x04, 0x17
        /*003a*/ 	.short	(.L_16 - .L_15)
.L_15:
        /*003c*/ 	.word	0x00000000
        /*0040*/ 	.short	0x0016
        /*0042*/ 	.short	0x006c
        /*0044*/ 	.byte	0x00, 0xf0, 0x11, 0x00


	//----- nvinfo : EIATTR_KPARAM_INFO
	.align		4
.L_16:
        /*0048*/ 	.byte	0x04, 0x17
        /*004a*/ 	.short	(.L_18 - .L_17)
.L_17:
        /*004c*/ 	.word	0x00000000
        /*0050*/ 	.short	0x0015
        /*0052*/ 	.short	0x0068
        /*0054*/ 	.byte	0x00, 0xf0, 0x11, 0x00


	//----- nvinfo : EIATTR_KPARAM_INFO
	.align		4
.L_18:
        /*0058*/ 	.byte	0x04, 0x17
        /*005a*/ 	.short	(.L_20 - .L_19)
.L_19:
        /*005c*/ 	.word	0x00000000
        /*0060*/ 	.short	0x0014
        /*0062*/ 	.short	0x0064
        /*0064*/ 	.byte	0x00, 0xf0, 0x11, 0x00


	//----- nvinfo : EIATTR_KPARAM_INFO
	.align		4
.L_20:
        /*0068*/ 	.byte	0x04, 0x17
        /*006a*/ 	.short	(.L_22 - .L_21)
.L_21:
        /*006c*/ 	.word	0x00000000
        /*0070*/ 	.short	0x0013
        /*0072*/ 	.short	0x0060
        /*0074*/ 	.byte	0x00, 0xf0, 0x11, 0x00


	//----- nvinfo : EIATTR_KPARAM_INFO
	.align		4
.L_22:
        /*0078*/ 	.byte	0x04, 0x17
        /*007a*/ 	.short	(.L_24 - .L_23)
.L_23:
        /*007c*/ 	.word	0x00000000
        /*0080*/ 	.short	0x0012
        /*0082*/ 	.short	0x005c
        /*0084*/ 	.byte	0x00, 0xf0, 0x11, 0x00


	//----- nvinfo : EIATTR_KPARAM_INFO
	.align		4
.L_24:
        /*0088*/ 	.byte	0x04, 0x17
        /*008a*/ 	.short	(.L_26 - .L_25)
.L_25:
        /*008c*/ 	.word	0x00000000
        /*0090*/ 	.short	0x0011
        /*0092*/ 	.short	0x0058
        /*0094*/ 	.byte	0x00, 0xf0, 0x11, 0x00


	//----- nvinfo : EIATTR_KPARAM_INFO
	.align		4
.L_26:
        /*0098*/ 	.byte	0x04, 0x17
        /*009a*/ 	.short	(.L_28 - .L_27)
.L_27:
        /*009c*/ 	.word	0x00000000
        /*00a0*/ 	.short	0x0010
        /*00a2*/ 	.short	0x0054
        /*00a4*/ 	.byte	0x00, 0xf0, 0x11, 0x00


	//----- nvinfo : EIATTR_KPARAM_INFO
	.align		4
.L_28:
        /*00a8*/ 	.byte	0x04, 0x17
        /*00aa*/ 	.short	(.L_30 - .L_29)
.L_29:
        /*00ac*/ 	.word	0x00000000
        /*00b0*/ 	.short	0x000f
        /*00b2*/ 	.short	0x0050
        /*00b4*/ 	.byte	0x00, 0xf0, 0x11, 0x00


	//----- nvinfo : EIATTR_KPARAM_INFO
	.align		4
.L_30:
        /*00b8*/ 	.byte	0x04, 0x17
        /*00ba*/ 	.short	(.L_32 - .L_31)
.L_31:
        /*00bc*/ 	.word	0x00000000
        /*00c0*/ 	.short	0x000e
        /*00c2*/ 	.short	0x004c
        /*00c4*/ 	.byte	0x00, 0xf0, 0x11, 0x00


	//----- nvinfo : EIATTR_KPARAM_INFO
	.align		4
.L_32:
        /*00c8*/ 	.byte	0x04, 0x17
        /*00ca*/ 	.short	(.L_34 - .L_33)
.L_33:
        /*00cc*/ 	.word	0x00000000
        /*00d0*/ 	.short	0x000d
        /*00d2*/ 	.short	0x0048
        /*00d4*/ 	.byte	0x00, 0xf0, 0x11, 0x00


	//----- nvinfo : EIATTR_KPARAM_INFO
	.align		4
.L_34:
        /*00d8*/ 	.byte	0x04, 0x17
        /*00da*/ 	.short	(.L_36 - .L_35)
.L_35:
        /*00dc*/ 	.word	0x00000000
        /*00e0*/ 	.short	0x000c
        /*00e2*/ 	.short	0x0044
        /*00e4*/ 	.byte	0x00, 0xf0, 0x11, 0x00


	//----- nvinfo : EIATTR_KPARAM_INFO
	.align		4
.L_36:
        /*00e8*/ 	.byte	0x04, 0x17
        /*00ea*/ 	.short	(.L_38 - .L_37)
.L_37:
        /*00ec*/ 	.word	0x00000000
        /*00f0*/ 	.short	0x000b
        /*00f2*/ 	.short	0x0040
        /*00f4*/ 	.byte	0x00, 0xf0, 0x11, 0x00


	//----- nvinfo : EIATTR_KPARAM_INFO
	.align		4
.L_38:
        /*00f8*/ 	.byte	0x04, 0x17
        /*00fa*/ 	.short	(.L_40 - .L_39)
.L_39:
        /*00fc*/ 	.word	0x00000000
        /*0100*/ 	.short	0x000a
        /*0102*/ 	.short	0x003c
        /*0104*/ 	.byte	0x00, 0xf0, 0x11, 0x00


	//----- nvinfo : EIATTR_KPARAM_INFO
	.align		4
.L_40:
        /*0108*/ 	.byte	0x04, 0x17
        /*010a*/ 	.short	(.L_42 - .L_41)
.L_41:
        /*010c*/ 	.word	0x00000000
        /*0110*/ 	.short	0x0009
        /*0112*/ 	.short	0x0038
        /*0114*/ 	.byte	0x00, 0xf0, 0x11, 0x00


	//----- nvinfo : EIATTR_KPARAM_INFO
	.align		4
.L_42:
        /*0118*/ 	.byte	0x04, 0x17
        /*011a*/ 	.short	(.L_44 - .L_43)
.L_43:
        /*011c*/ 	.word	0x00000000
        /*0120*/ 	.short	0x0008
        /*0122*/ 	.short	0x0034
        /*0124*/ 	.byte	0x00, 0xf0, 0x11, 0x00


	//----- nvinfo : EIATTR_KPARAM_INFO
	.align		4
.L_44:
        /*0128*/ 	.byte	0x04, 0x17
        /*012a*/ 	.short	(.L_46 - .L_45)
.L_45:
        /*012c*/ 	.word	0x00000000
        /*0130*/ 	.short	0x0007
        /*0132*/ 	.short	0x0030
        /*0134*/ 	.byte	0x00, 0xf0, 0x11, 0x00


	//----- nvinfo : EIATTR_KPARAM_INFO
	.align		4
.L_46:
        /*0138*/ 	.byte	0x04, 0x17
        /*013a*/ 	.short	(.L_48 - .L_47)
.L_47:
        /*013c*/ 	.word	0x00000000
        /*0140*/ 	.short	0x0006
        /*0142*/ 	.short	0x002c
        /*0144*/ 	.byte	0x00, 0xf0, 0x11, 0x00


	//----- nvinfo : EIATTR_KPARAM_INFO
	.align		4
.L_48:
        /*0148*/ 	.byte	0x04, 0x17
        /*014a*/ 	.short	(.L_50 - .L_49)
.L_49:
        /*014c*/ 	.word	0x00000000
        /*0150*/ 	.short	0x0005
        /*0152*/ 	.short	0x0028
        /*0154*/ 	.byte	0x00, 0xf0, 0x11, 0x00


	//----- nvinfo : EIATTR_KPARAM_INFO
	.align		4
.L_50:
        /*0158*/ 	.byte	0x04, 0x17
        /*015a*/ 	.short	(.L_52 - .L_51)
.L_51:
        /*015c*/ 	.word	0x00000000
        /*0160*/ 	.short	0x0004
        /*0162*/ 	.short	0x0020
        /*0164*/ 	.byte	0x00, 0xf4, 0x21, 0x00


	//----- nvinfo : EIATTR_KPARAM_INFO
	.align		4
.L_52:
        /*0168*/ 	.byte	0x04, 0x17
        /*016a*/ 	.short	(.L_54 - .L_53)
.L_53:
        /*016c*/ 	.word	0x00000000
        /*0170*/ 	.short	0x0003
        /*0172*/ 	.short	0x0018
        /*0174*/ 	.byte	0x00, 0xf4, 0x21, 0x00


	//----- nvinfo : EIATTR_KPARAM_INFO
	.align		4
.L_54:
        /*0178*/ 	.byte	0x04, 0x17
        /*017a*/ 	.short	(.L_56 - .L_55)
.L_55:
        /*017c*/ 	.word	0x00000000
        /*0180*/ 	.short	0x0002
        /*0182*/ 	.short	0x0010
        /*0184*/ 	.byte	0x00, 0xf4, 0x21, 0x00


	//----- nvinfo : EIATTR_KPARAM_INFO
	.align		4
.L_56:
        /*0188*/ 	.byte	0x04, 0x17
        /*018a*/ 	.short	(.L_58 - .L_57)
.L_57:
        /*018c*/ 	.word	0x00000000
        /*0190*/ 	.short	0x0001
        /*0192*/ 	.short	0x0008
        /*0194*/ 	.byte	0x00, 0xf4, 0x21, 0x00


	//----- nvinfo : EIATTR_KPARAM_INFO
	.align		4
.L_58:
        /*0198*/ 	.byte	0x04, 0x17
        /*019a*/ 	.short	(.L_60 - .L_59)
.L_59:
        /*019c*/ 	.word	0x00000000
        /*01a0*/ 	.short	0x0000
        /*01a2*/ 	.short	0x0000
        /*01a4*/ 	.byte	0x00, 0xf4, 0x21, 0x00


	//----- nvinfo : EIATTR_SPARSE_MMA_MASK
	.align		4
.L_60:
        /*01a8*/ 	.byte	0x03, 0x50
        /*01aa*/ 	.short	0x0000


	//----- nvinfo : EIATTR_MAXREG_COUNT
	.align		4
        /*01ac*/ 	.byte	0x03, 0x1b
        /*01ae*/ 	.short	0x00ff


	//----- nvinfo : EIATTR_NUM_BARRIERS
	.align		4
        /*01b0*/ 	.byte	0x02, 0x4c
        /*01b2*/ 	.byte	0x01
	.zero		1


	//----- nvinfo : EIATTR_MERCURY_ISA_VERSION
	.align		4
        /*01b4*/ 	.byte	0x03, 0x5f
        /*01b6*/ 	.short	0x0101


	//----- nvinfo : EIATTR_COOP_GROUP_MASK_REGIDS
	.align		4
        /*01b8*/ 	.byte	0x04, 0x29
        /*01ba*/ 	.short	(.L_62 - .L_61)


	//   ....[0]....
.L_61:
        /*01bc*/ 	.word	0xffffffff


	//   ....[1]....
        /*01c0*/ 	.word	0xffffffff


	//   ....[2]....
        /*01c4*/ 	.word	0xffffffff


	//   ....[3]....
        /*01c8*/ 	.word	0xffffffff


	//   ....[4]....
        /*01cc*/ 	.word	0xffffffff


	//   ....[5]....
        /*01d0*/ 	.word	0xffffffff


	//   ....[6]....
        /*01d4*/ 	.word	0xffffffff


	//   ....[7]....
        /*01d8*/ 	.word	0xffffffff


	//   ....[8]....
        /*01dc*/ 	.word	0xffffffff


	//   ....[9]....
        /*01e0*/ 	.word	0xffffffff


	//   ....[10]....
        /*01e4*/ 	.word	0xffffffff


	//   ....[11]....
        /*01e8*/ 	.word	0xffffffff


	//   ....[12]....
        /*01ec*/ 	.word	0xffffffff


	//   ....[13]....
        /*01f0*/ 	.word	0xffffffff


	//   ....[14]....
        /*01f4*/ 	.word	0xffffffff


	//   ....[15]....
        /*01f8*/ 	.word	0xffffffff


	//----- nvinfo : EIATTR_COOP_GROUP_INSTR_OFFSETS
	.align		4
.L_62:
        /*01fc*/ 	.byte	0x04, 0x28
        /*01fe*/ 	.short	(.L_64 - .L_63)


	//   ....[0]....
.L_63:
        /*0200*/ 	.word	0x00002f50


	//   ....[1]....
        /*0204*/ 	.word	0x00003460


	//   ....[2]....
        /*0208*/ 	.word	0x00003520


	//   ....[3]....
        /*020c*/ 	.word	0x00003820


	//   ....[4]....
        /*0210*/ 	.word	0x00003920


	//   ....[5]....
        /*0214*/ 	.word	0x00003970


	//   ....[6]....
        /*0218*/ 	.word	0x00003980


	//   ....[7]....
        /*021c*/ 	.word	0x00003a00


	//   ....[8]....
        /*0220*/ 	.word	0x000048c0


	//   ....[9]....
        /*0224*/ 	.word	0x000048d0


	//   ....[10]....
        /*0228*/ 	.word	0x000048e0


	//   ....[11]....
        /*022c*/ 	.word	0x000048f0


	//   ....[12]....
        /*0230*/ 	.word	0x00004950


	//   ....[13]....
        /*0234*/ 	.word	0x00004970


	//   ....[14]....
        /*0238*/ 	.word	0x00004990


	//   ....[15]....
        /*023c*/ 	.word	0x000049a0


	//----- nvinfo : EIATTR_EXIT_INSTR_OFFSETS
	.align		4
.L_64:
        /*0240*/ 	.byte	0x04, 0x1c
        /*0242*/ 	.short	(.L_66 - .L_65)


	//   ....[0]....
.L_65:
        /*0244*/ 	.word	0x00007df0


	//----- nvinfo : EIATTR_REQNTID
	.align		4
.L_66:
        /*0248*/ 	.byte	0x04, 0x10
        /*024a*/ 	.short	(.L_68 - .L_67)
.L_67:
        /*024c*/ 	.word	0x00000080
        /*0250*/ 	.word	0x00000001
        /*0254*/ 	.word	0x00000001


	//----- nvinfo : EIATTR_CBANK_PARAM_SIZE
	.align		4
.L_68:
        /*0258*/ 	.byte	0x03, 0x19
        /*025a*/ 	.short	0x0088


	//----- nvinfo : EIATTR_PARAM_CBANK
	.align		4
        /*025c*/ 	.byte	0x04, 0x0a
        /*025e*/ 	.short	(.L_70 - .L_69)
	.align		4
.L_69:
        /*0260*/ 	.word	index@(.nv.constant0.attn_fwd)
        /*0264*/ 	.short	0x0210
        /*0266*/ 	.short	0x0088


	//----- nvinfo : EIATTR_SW_WAR
	.align		4
.L_70:
        /*0268*/ 	.byte	0x04, 0x36
        /*026a*/ 	.short	(.L_72 - .L_71)
.L_71:
        /*026c*/ 	.word	0x00000008
.L_72:


//--------------------- .nv.callgraph             --------------------------
	.section	.nv.callgraph,"",@"SHT_CUDA_CALLGRAPH"
	.align	4
	.sectionentsize	8
	.align		4
        /*0000*/ 	.word	0x00000000
	.align		4
        /*0004*/ 	.word	0xffffffff
	.align		4
        /*0008*/ 	.word	0x00000000
	.align		4
        /*000c*/ 	.word	0xfffffffe
	.align		4
        /*0010*/ 	.word	0x00000000
	.align		4
        /*0014*/ 	.word	0xfffffffd
	.align		4
        /*0018*/ 	.word	0x00000000
	.align		4
        /*001c*/ 	.word	0xfffffffc


//--------------------- .nv.constant4             --------------------------
	.section	.nv.constant4,"a",@progbits
	.align	8
	.align		8
.nv.constant4:
        /*0000*/ 	.dword	_$_str


//--------------------- .text.attn_fwd            --------------------------
	.section	.text.attn_fwd,"ax",@progbits
	.align	128
        .global         attn_fwd
        .type           attn_fwd,@function
        .size           attn_fwd,(.L_x_3 - attn_fwd)
        .other          attn_fwd,@"STO_CUDA_ENTRY STV_DEFAULT"
attn_fwd:
.text.attn_fwd:
[----:B------:R-:W-:Y:S01]  /*0000*/  LDC R1, c[0x0][0x28] ;  /* 0x00000a00ff017b82 */ /* 0x000fe20000000800 */
[----:B------:R-:W0:Y:S07]  /*0010*/  S2R R181, SR_CTAID.X ;  /* 0x0000000000b57919 */ /* 0x000e2e0000002500 */
[----:B------:R-:W1:Y:S01]  /*0020*/  S2UR UR16, SR_CTAID.Y ;  /* 0x00000000001079c3 */ /* 0x000e620000002600 */
[----:B------:R-:W-:Y:S01]  /*0030*/  ULDC.64 UR4, c[0x0][0x240] ;  /* 0x0000900000047ab9 */ /* 0x000fe20000000a00 */
[----:B------:R-:W-:Y:S01]  /*0040*/  ULDC.64 UR44, c[0x0][0x208] ;  /* 0x00008200002c7ab9 */ /* 0x000fe20000000a00 */
[----:B------:R-:W2:Y:S05]  /*0050*/  S2R R2, SR_TID.X ;  /* 0x0000000000027919 */ /* 0x000eaa0000002100 */
[----:B------:R-:W3:Y:S08]  /*0060*/  LDC.64 R6, c[0x0][0x210] ;  /* 0x00008400ff067b82 */ /* 0x000ef00000000a00 */
[----:B------:R-:W4:Y:S01]  /*0070*/  LDC R145, c[0x0][0x248] ;  /* 0x00009200ff917b82 */ /* 0x000f220000000800 */
[----:B-1----:R-:W-:-:S04]  /*0080*/  UIMAD UR4, UR16, UR4, URZ ;  /* 0x00000004100472a4 */ /* 0x002fc8000f8e023f */
[----:B------:R-:W-:Y:S01]  /*0090*/  USHF.L.U32 UR6, UR4, 0x1, URZ ;  /* 0x0000000104067899 */ /* 0x000fe2000800063f */
[----:B0-----:R-:W-:-:S05]  /*00a0*/  IMAD.SHL.U32 R181, R181, 0x80, RZ ;  /* 0x00000080b5b57824 */ /* 0x001fca00078e00ff */
[----:B--2---:R-:W-:Y:S01]  /*00b0*/  LOP3.LUT R0, R181, 0x7f, R2, 0xf8, !PT ;  /* 0x0000007fb5007812 */ /* 0x004fe200078ef802 */
[----:B----4-:R-:W-:-:S04]  /*00c0*/  IMAD R11, R145, 0x50, RZ ;  /* 0x00000050910b7824 */ /* 0x010fc800078e02ff */
[----:B------:R-:W-:Y:S01]  /*00d0*/  IMAD R3, R0, UR5, RZ ;  /* 0x0000000500037c24 */ /* 0x000fe2000f8e02ff */
[----:B------:R-:W-:Y:S01]  /*00e0*/  UIMAD.WIDE UR4, UR4, 0x2, URZ ;  /* 0x00000002040478a5 */ /* 0x000fe2000f8e023f */
[----:B------:R-:W-:Y:S02]  /*00f0*/  IMAD.SHL.U32 R9, R145, 0x8, RZ ;  /* 0x0000000891097824 */ /* 0x000fe400078e00ff */
[C---:B------:R-:W-:Y:S02]  /*0100*/  IMAD.SHL.U32 R19, R3.reuse, 0x2, RZ ;  /* 0x0000000203137824 */ /* 0x040fe400078e00ff */
[----:B------:R-:W-:-:S03]  /*0110*/  IMAD.HI R4, R3, 0x2, RZ ;  /* 0x0000000203047827 */ /* 0x000fc600078e02ff */
[----:B---3--:R-:W-:Y:S01]  /*0120*/  IADD3 R18, P0, P1, R19, UR6, R6 ;  /* 0x0000000613127c10 */ /* 0x008fe2000f91e006 */
[C---:B------:R-:W-:Y:S02]  /*0130*/  IMAD R29, R145.reuse, 0x28, RZ ;  /* 0x00000028911d7824 */ /* 0x040fe400078e02ff */
[C---:B------:R-:W-:Y:S01]  /*0140*/  IMAD R15, R145.reuse, 0xa, RZ ;  /* 0x0000000a910f7824 */ /* 0x040fe200078e02ff */
[----:B------:R-:W-:Y:S01]  /*0150*/  IADD3.X R19, R4, UR5, R7, P0, P1 ;  /* 0x0000000504137c10 */ /* 0x000fe200087e2407 */
[C---:B------:R-:W-:Y:S01]  /*0160*/  IMAD R23, R145.reuse, 0x14, RZ ;  /* 0x0000001491177824 */ /* 0x040fe200078e02ff */
[CC--:B------:R-:W-:Y:S01]  /*0170*/  LEA R10, P3, R145.reuse, R18.reuse, 0x4 ;  /* 0x00000012910a7211 */ /* 0x0c0fe200078620ff */
[----:B------:R-:W-:Y:S01]  /*0180*/  IMAD R13, R145, 0x6, RZ ;  /* 0x00000006910d7824 */ /* 0x000fe200078e02ff */
[-C--:B------:R-:W-:Y:S01]  /*0190*/  IADD3 R4, P0, R11, R18.reuse, RZ ;  /* 0x000000120b047210 */ /* 0x080fe20007f1e0ff */
[----:B------:R-:W-:Y:S01]  /*01a0*/  IMAD R17, R145, 0x60, RZ ;  /* 0x0000006091117824 */ /* 0x000fe200078e02ff */
[-C--:B------:R-:W-:Y:S01]  /*01b0*/  LEA.HI.X.SX32 R11, R9, R19.reuse, 0x1, P3 ;  /* 0x00000013090b7211 */ /* 0x080fe200018f0eff */
[----:B------:R-:W-:Y:S01]  /*01c0*/  IMAD R5, R145, 0x5, RZ ;  /* 0x0000000591057824 */ /* 0x000fe200078e02ff */
[-C--:B------:R-:W-:Y:S01]  /*01d0*/  IADD3 R22, P3, R29, R18.reuse, RZ ;  /* 0x000000121d167210 */ /* 0x080fe20007f7e0ff */
[----:B------:R-:W-:Y:S01]  /*01e0*/  IMAD R7, R145, 0x3, RZ ;  /* 0x0000000391077824 */ /* 0x000fe200078e02ff */
[-C--:B------:R-:W-:Y:S01]  /*01f0*/  IADD3 R16, P2, R15, R18.reuse, RZ ;  /* 0x000000120f107210 */ /* 0x080fe20007f5e0ff */
[----:B------:R-:W-:Y:S01]  /*0200*/  IMAD R43, R145, 0x30, RZ ;  /* 0x00000030912b7824 */ /* 0x000fe200078e02ff */
[-C--:B------:R-:W-:Y:S01]  /*0210*/  IADD3 R8, P1, R23, R18.reuse, RZ ;  /* 0x0000001217087210 */ /* 0x080fe20007f3e0ff */
[----:B------:R-:W-:Y:S01]  /*0220*/  IMAD R53, R145, 0x38, RZ ;  /* 0x0000003891357824 */ /* 0x000fe200078e02ff */
[-C--:B------:R-:W-:Y:S01]  /*0230*/  LEA.HI.X.SX32 R23, R23, R19.reuse, 0x1, P3 ;  /* 0x0000001317177211 */ /* 0x080fe200018f0eff */
[----:B------:R-:W-:Y:S01]  /*0240*/  IMAD R37, R145, 0x18, RZ ;  /* 0x0000001891257824 */ /* 0x000fe200078e02ff */
[-C--:B------:R-:W-:Y:S01]  /*0250*/  IADD3 R28, P3, R13, R18.reuse, RZ ;  /* 0x000000120d1c7210 */ /* 0x080fe20007f7e0ff */
[----:B------:R-:W-:Y:S01]  /*0260*/  IMAD R35, R145, 0xc, RZ ;  /* 0x0000000c91237824 */ /* 0x000fe200078e02ff */
[----:B------:R-:W-:Y:S01]  /*0270*/  IADD3 R14, P5, R17, R18, RZ ;  /* 0x00000012110e7210 */ /* 0x000fe20007fbe0ff */
[----:B------:R-:W-:Y:S01]  /*0280*/  IMAD R47, R145, 0x1c, RZ ;  /* 0x0000001c912f7824 */ /* 0x000fe200078e02ff */
[-C--:B------:R-:W-:Y:S01]  /*0290*/  LEA.HI.X.SX32 R17, R5, R19.reuse, 0x1, P2 ;  /* 0x0000001305117211 */ /* 0x080fe200010f0eff */
[----:B------:R-:W-:Y:S01]  /*02a0*/  IMAD R77, R145, 0x70, RZ ;  /* 0x00000070914d7824 */ /* 0x000fe200078e02ff */
[-C--:B------:R-:W-:Y:S01]  /*02b0*/  LEA.HI.X.SX32 R5, R29, R19.reuse, 0x1, P0 ;  /* 0x000000131d057211 */ /* 0x080fe200000f0eff */
[----:B------:R-:W-:Y:S01]  /*02c0*/  IMAD R191, R145, 0x7e, RZ ;  /* 0x0000007e91bf7824 */ /* 0x000fe200078e02ff */
[----:B------:R-:W-:-:S02]  /*02d0*/  LEA.HI.X.SX32 R9, R15, R19, 0x1, P1 ;  /* 0x000000130f097211 */ /* 0x000fc400008f0eff */
[C---:B------:R-:W-:Y:S01]  /*02e0*/  SHF.L.U32 R25, R145.reuse, 0x5, RZ ;  /* 0x0000000591197819 */ /* 0x040fe200000006ff */
[----:B------:R-:W-:Y:S01]  /*02f0*/  IMAD.SHL.U32 R21, R145, 0x10, RZ ;  /* 0x0000001091157824 */ /* 0x000fe200078e00ff */
[-C--:B------:R-:W-:Y:S01]  /*0300*/  LEA.HI.X.SX32 R29, R7, R19.reuse, 0x1, P3 ;  /* 0x00000013071d7211 */ /* 0x080fe200018f0eff */
[C---:B------:R-:W-:Y:S01]  /*0310*/  IMAD.SHL.U32 R27, R145.reuse, 0x2, RZ ;  /* 0x00000002911b7824 */ /* 0x040fe200078e00ff */
[CC--:B------:R-:W-:Y:S01]  /*0320*/  LEA R24, P1, R145.reuse, R18.reuse, 0x6 ;  /* 0x0000001291187211 */ /* 0x0c0fe200078230ff */
[----:B------:R-:W-:Y:S01]  /*0330*/  IMAD R33, R145, 0x42, RZ ;  /* 0x0000004291217824 */ /* 0x000fe200078e02ff */
[-C--:B------:R-:W-:Y:S01]  /*0340*/  IADD3 R36, P3, R43, R18.reuse, RZ ;  /* 0x000000122b247210 */ /* 0x080fe20007f7e0ff */
[----:B------:R-:W-:Y:S01]  /*0350*/  IMAD R45, R145, 0xe, RZ ;  /* 0x0000000e912d7824 */ /* 0x000fe200078e02ff */
[-C--:B------:R-:W-:Y:S01]  /*0360*/  LEA.HI.X.SX32 R15, R43, R19.reuse, 0x1, P5 ;  /* 0x000000132b0f7211 */ /* 0x080fe200028f0eff */
[----:B------:R-:W-:Y:S01]  /*0370*/  IMAD R57, R145, 0x3f, RZ ;  /* 0x0000003f91397824 */ /* 0x000fe200078e02ff */
[-C--:B------:R-:W-:Y:S01]  /*0380*/  IADD3 R46, P5, R53, R18.reuse, RZ ;  /* 0x00000012352e7210 */ /* 0x080fe20007fbe0ff */
[C---:B------:R-:W-:Y:S01]  /*0390*/  IMAD R61, R145.reuse, 0x12, RZ ;  /* 0x00000012913d7824 */ /* 0x040fe200078e02ff */
[CC--:B------:R-:W-:Y:S01]  /*03a0*/  LEA R20, P2, R145.reuse, R18.reuse, 0x5 ;  /* 0x0000001291147211 */ /* 0x0c0fe200078428ff */
[----:B------:R-:W-:Y:S01]  /*03b0*/  IMAD R39, R145, 0x7, RZ ;  /* 0x0000000791277824 */ /* 0x000fe200078e02ff */
[-C--:B------:R-:W-:Y:S01]  /*03c0*/  IADD3 R34, P0, R37, R18.reuse, RZ ;  /* 0x0000001225227210 */ /* 0x080fe20007f1e0ff */
[----:B------:R-:W-:Y:S01]  /*03d0*/  IMAD R71, R145, 0x46, RZ ;  /* 0x0000004691477824 */ /* 0x000fe200078e02ff */
[-C--:B------:R-:W-:Y:S01]  /*03e0*/  LEA.HI.X.SX32 R25, R25, R19.reuse, 0x1, P1 ;  /* 0x0000001319197211 */ /* 0x080fe200008f0eff */
[----:B------:R-:W-:Y:S01]  /*03f0*/  IMAD R75, R145, 0x48, RZ ;  /* 0x00000048914b7824 */ /* 0x000fe200078e02ff */
[-C--:B------:R-:W-:Y:S01]  /*0400*/  LEA.HI.X.SX32 R37, R37, R19.reuse, 0x1, P3 ;  /* 0x0000001325257211 */ /* 0x080fe200018f0eff */
[----:B------:R-:W-:Y:S01]  /*0410*/  IMAD.SHL.U32 R31, R145, 0x4, RZ ;  /* 0x00000004911f7824 */ /* 0x000fe200078e00ff */
[-C--:B------:R-:W-:Y:S01]  /*0420*/  IADD3 R32, P1, R35, R18.reuse, RZ ;  /* 0x0000001223207210 */ /* 0x080fe20007f3e0ff */
        /* <DEDUP_REMOVED lines=9> */
[-C--:B------:R-:W-:Y:S01]  /*04c0*/  LEA.HI.X.SX32 R21, R21, R19.reuse, 0x1, P2 ;  /* 0x0000001315157211 */ /* 0x080fe200010f0eff */
        /* <DEDUP_REMOVED lines=11> */
[-C--:B------:R-:W-:Y:S01]  /*0580*/  LEA.HI.X.SX32 R13, R53, R19.reuse, 0x1, P6 ;  /* 0x00000013350d7211 */ /* 0x080fe200030f0eff */
[----:B------:R-:W-:Y:S01]  /*0590*/  IMAD R59, R145, 0x11, RZ ;  /* 0x00000011913b7824 */ /* 0x000fe200078e02ff */
[-C--:B------:R-:W-:Y:S01]  /*05a0*/  LEA.HI.X.SX32 R7, R57, R19.reuse, 0x1, P4 ;  /* 0x0000001339077211 */ /* 0x080fe200020f0eff */
[C---:B------:R-:W-:Y:S01]  /*05b0*/  IMAD R65, R145.reuse, 0x13, RZ ;  /* 0x0000001391417824 */ /* 0x040fe200078e02ff */
[CC--:B------:R-:W-:Y:S01]  /*05c0*/  LEA R74, P6, R145.reuse, R18.reuse, 0x2 ;  /* 0x00000012914a7211 */ /* 0x0c0fe200078c10ff */
[C---:B------:R-:W-:Y:S01]  /*05d0*/  IMAD R107, R145.reuse, 0x2a, RZ ;  /* 0x0000002a916b7824 */ /* 0x040fe200078e02ff */
[CC--:B------:R-:W-:Y:S01]  /*05e0*/  LEA R70, P4, R145.reuse, R18.reuse, 0x3 ;  /* 0x0000001291467211 */ /* 0x0c0fe200078818ff */
[C---:B------:R-:W-:Y:S01]  /*05f0*/  IMAD R117, R145.reuse, 0x2e, RZ ;  /* 0x0000002e91757824 */ /* 0x040fe200078e02ff */
[CC--:B------:R-:W-:Y:S01]  /*0600*/  LEA.HI.X.SX32 R77, R145.reuse, R19.reuse, 0x1, P5 ;  /* 0x00000013914d7211 */ /* 0x0c0fe200028f0eff */
        /* <DEDUP_REMOVED lines=95> */
[----:B------:R-:W-:Y:S01]  /*0c00*/  IADD3 R100, P0, R153, R18, RZ ;  /* 0x0000001299647210 */ /* 0x000fe20007f1e0ff */
[----:B------:R0:W2:Y:S01]  /*0c10*/  LDG.E.U16 R3, desc[UR44][R18.64] ;  /* 0x0000002c12037981 */ /* 0x0000a2000c1e1500 */
[-C--:B------:R-:W-:Y:S01]  /*0c20*/  LEA.HI.X.SX32 R41, R97, R19.reuse, 0x1, P3 ;  /* 0x0000001361297211 */ /* 0x080fe200018f0eff */
[----:B------:R-:W-:Y:S01]  /*0c30*/  IMAD R135, R145, 0x37, RZ ;  /* 0x0000003791877824 */ /* 0x000fe200078e02ff */
[-C--:B------:R-:W-:Y:S01]  /*0c40*/  LEA.HI.X.SX32 R91, R103, R19.reuse, 0x1, P5 ;  /* 0x00000013675b7211 */ /* 0x080fe200028f0eff */
[----:B------:R-:W3:Y:S01]  /*0c50*/  LDG.E.U16 R10, desc[UR44][R10.64] ;  /* 0x0000002c0a0a7981 */ /* 0x000ee2000c1e1500 */
[----:B------:R-:W-:-:S02]  /*0c60*/  LEA.HI.X.SX32 R111, R105, R19, 0x1, P2 ;  /* 0x00000013696f7211 */ /* 0x000fc400010f0eff */
[-C--:B------:R-:W-:Y:S01]  /*0c70*/  IADD3 R92, P3, R155, R18.reuse, RZ ;  /* 0x000000129b5c7210 */ /* 0x080fe20007f7e0ff */
[----:B------:R-:W4:Y:S01]  /*0c80*/  LDG.E.U16 R20, desc[UR44][R20.64] ;  /* 0x0000002c14147981 */ /* 0x000f22000c1e1500 */
[-C--:B------:R-:W-:Y:S02]  /*0c90*/  LEA.HI.X.SX32 R87, R99, R19.reuse, 0x1, P6 ;  /* 0x0000001363577211 */ /* 0x080fe400030f0eff */
[-C--:B------:R-:W-:Y:S01]  /*0ca0*/  LEA.HI.X.SX32 R89, R101, R19.reuse, 0x1, P4 ;  /* 0x0000001365597211 */ /* 0x080fe200020f0eff */
[----:B------:R-:W5:Y:S01]  /*0cb0*/  LDG.E.U16 R24, desc[UR44][R24.64] ;  /* 0x0000002c18187981 */ /* 0x000f62000c1e1500 */
[-C--:B------:R-:W-:Y:S02]  /*0cc0*/  IADD3 R122, P2, R163, R18.reuse, RZ ;  /* 0x00000012a37a7210 */ /* 0x080fe40007f5e0ff */
[----:B------:R-:W-:Y:S01]  /*0cd0*/  LEA.HI.X.SX32 R103, R107, R19, 0x1, P1 ;  /* 0x000000136b677211 */ /* 0x000fe200008f0eff */
[----:B------:R1:W5:Y:S01]  /*0ce0*/  LDG.E.U16 R130, desc[UR44][R4.64] ;  /* 0x0000002c04827981 */ /* 0x000362000c1e1500 */
[----:B------:R-:W-:-:S02]  /*0cf0*/  IADD3 R96, P6, R157, R18, RZ ;  /* 0x000000129d607210 */ /* 0x000fc40007fde0ff */
[-C--:B------:R-:W-:Y:S01]  /*0d00*/  IADD3 R94, P4, R159, R18.reuse, RZ ;  /* 0x000000129f5e7210 */ /* 0x080fe20007f9e0ff */
[----:B------:R-:W5:Y:S01]  /*0d10*/  LDG.E.U16 R36, desc[UR44][R36.64] ;  /* 0x0000002c24247981 */ /* 0x000f62000c1e1500 */
[-C--:B------:R-:W-:Y:S02]  /*0d20*/  IADD3 R120, P1, R165, R18.reuse, RZ ;  /* 0x00000012a5787210 */ /* 0x080fe40007f3e0ff */
[-C--:B------:R-:W-:Y:S01]  /*0d30*/  LEA.HI.X.SX32 R101, R109, R19.reuse, 0x1, P0 ;  /* 0x000000136d657211 */ /* 0x080fe200000f0eff */
[----:B------:R-:W5:Y:S01]  /*0d40*/  LDG.E.U16 R14, desc[UR44][R14.64] ;  /* 0x0000002c0e0e7981 */ /* 0x000f62000c1e1500 */
[----:B------:R-:W-:Y:S02]  /*0d50*/  IADD3 R114, P0, R167, R18, RZ ;  /* 0x00000012a7727210 */ /* 0x000fe40007f1e0ff */
[-C--:B------:R-:W-:Y:S01]  /*0d60*/  LEA.HI.X.SX32 R93, R113, R19.reuse, 0x1, P3 ;  /* 0x00000013715d7211 */ /* 0x080fe200018f0eff */
[----:B------:R-:W5:Y:S01]  /*0d70*/  LDG.E.U16 R12, desc[UR44][R12.64] ;  /* 0x0000002c0c0c7981 */ /* 0x000f62000c1e1500 */
[----:B------:R-:W-:-:S02]  /*0d80*/  LEA.HI.X.SX32 R123, R121, R19, 0x1, P2 ;  /* 0x00000013797b7211 */ /* 0x000fc400010f0eff */
[-C--:B------:R-:W-:Y:S01]  /*0d90*/  IADD3 R112, P3, R169, R18.reuse, RZ ;  /* 0x00000012a9707210 */ /* 0x080fe20007f7e0ff */
[----:B------:R-:W5:Y:S01]  /*0da0*/  LDG.E.U16 R76, desc[UR44][R76.64] ;  /* 0x0000002c4c4c7981 */ /* 0x000f62000c1e1500 */
[-C--:B------:R-:W-:Y:S02]  /*0db0*/  LEA.HI.X.SX32 R97, R115, R19.reuse, 0x1, P6 ;  /* 0x0000001373617211 */ /* 0x080fe400030f0eff */
[-C--:B------:R-:W-:Y:S01]  /*0dc0*/  LEA.HI.X.SX32 R95, R117, R19.reuse, 0x1, P4 ;  /* 0x00000013755f7211 */ /* 0x080fe200020f0eff */
[----:B------:R-:W-:Y:S01]  /*0dd0*/  IMAD R117, R145, 0x3b, RZ ;  /* 0x0000003b91757824 */ /* 0x000fe200078e02ff */
[-C--:B------:R-:W-:Y:S01]  /*0de0*/  IADD3 R126, P2, R177, R18.reuse, RZ ;  /* 0x00000012b17e7210 */ /* 0x080fe20007f5e0ff */
[----:B------:R-:W5:Y:S01]  /*0df0*/  LDG.E.U16 R52, desc[UR44][R52.64] ;  /* 0x0000002c34347981 */ /* 0x000f62000c1e1500 */
[----:B------:R-:W-:Y:S02]  /*0e00*/  LEA.HI.X.SX32 R121, R125, R19, 0x1, P1 ;  /* 0x000000137d797211 */ /* 0x000fe400008f0eff */
[-C--:B------:R-:W-:Y:S01]  /*0e10*/  IADD3 R108, P6, R171, R18.reuse, RZ ;  /* 0x00000012ab6c7210 */ /* 0x080fe20007fde0ff */
[----:B------:R-:W5:Y:S01]  /*0e20*/  LDG.E.U16 R48, desc[UR44][R48.64] ;  /* 0x0000002c30307981 */ /* 0x000f62000c1e1500 */
[----:B------:R-:W-:-:S02]  /*0e30*/  IADD3 R128, P1, R179, R18, RZ ;  /* 0x00000012b3807210 */ /* 0x000fc40007f3e0ff */
[-C--:B------:R-:W-:Y:S01]  /*0e40*/  LEA.HI.X.SX32 R115, R127, R19.reuse, 0x1, P0 ;  /* 0x000000137f737211 */ /* 0x080fe200000f0eff */
[----:B------:R-:W5:Y:S01]  /*0e50*/  LDG.E.U16 R68, desc[UR44][R68.64] ;  /* 0x0000002c44447981 */ /* 0x000f62000c1e1500 */
[-C--:B------:R-:W-:Y:S02]  /*0e60*/  IADD3 R98, P5, R161, R18.reuse, RZ ;  /* 0x00000012a1627210 */ /* 0x080fe40007fbe0ff */
[-C--:B------:R-:W-:Y:S01]  /*0e70*/  IADD3 R124, P0, R183, R18.reuse, RZ ;  /* 0x00000012b77c7210 */ /* 0x080fe20007f1e0ff */
[----:B------:R-:W5:Y:S01]  /*0e80*/  LDG.E.U16 R26, desc[UR44][R26.64] ;  /* 0x0000002c1a1a7981 */ /* 0x000f62000c1e1500 */
[----:B------:R-:W-:Y:S02]  /*0e90*/  IADD3 R106, P4, R173, R18, RZ ;  /* 0x00000012ad6a7210 */ /* 0x000fe40007f9e0ff */
[-C--:B------:R-:W-:Y:S01]  /*0ea0*/  LEA.HI.X.SX32 R113, R129, R19.reuse, 0x1, P3 ;  /* 0x0000001381717211 */ /* 0x080fe200018f0eff */
[----:B------:R-:W5:Y:S01]  /*0eb0*/  LDG.E.U16 R110, desc[UR44][R110.64] ;  /* 0x0000002c6e6e7981 */ /* 0x000f62000c1e1500 */
[----:B------:R-:W-:-:S02]  /*0ec0*/  LEA.HI.X.SX32 R127, R137, R19, 0x1, P2 ;  /* 0x00000013897f7211 */ /* 0x000fc400010f0eff */
[-C--:B------:R-:W-:Y:S01]  /*0ed0*/  LEA.HI.X.SX32 R109, R131, R19.reuse, 0x1, P6 ;  /* 0x00000013836d7211 */ /* 0x080fe200030f0eff */
[----:B------:R-:W-:Y:S01]  /*0ee0*/  IMAD R131, R145, 0x3d, RZ ;  /* 0x0000003d91837824 */ /* 0x000fe200078e02ff */
[-C--:B------:R-:W-:Y:S01]  /*0ef0*/  LEA.HI.X.SX32 R129, R139, R19.reuse, 0x1, P1 ;  /* 0x000000138b817211 */ /* 0x080fe200008f0eff */
[----:B------:R-:W5:Y:S01]  /*0f00*/  LDG.E.U16 R122, desc[UR44][R122.64] ;  /* 0x0000002c7a7a7981 */ /* 0x000f62000c1e1500 */
[-C--:B------:R-:W-:Y:S02]  /*0f10*/  LEA.HI.X.SX32 R99, R119, R19.reuse, 0x1, P5 ;  /* 0x0000001377637211 */ /* 0x080fe400028f0eff */
        /* <DEDUP_REMOVED lines=8> */
[----:B0-----:R-:W-:Y:S02]  /*0fa0*/  IADD3 R18, P4, R189, R18, RZ ;  /* 0x00000012bd127210 */ /* 0x001fe40007f9e0ff */
[-C--:B------:R-:W-:Y:S01]  /*0fb0*/  LEA.HI.X.SX32 R119, R141, R19.reuse, 0x1, P3 ;  /* 0x000000138d777211 */ /* 0x080fe200018f0eff */
[----:B------:R-:W5:Y:S01]  /*0fc0*/  LDG.E.U16 R60, desc[UR44][R60.64] ;  /* 0x0000002c3c3c7981 */ /* 0x000f62000c1e1500 */
[-C--:B------:R-:W-:Y:S02]  /*0fd0*/  LEA.HI.X.SX32 R105, R135, R19.reuse, 0x1, P5 ;  /* 0x0000001387697211 */ /* 0x080fe400028f0eff */
[-C--:B------:R-:W-:Y:S01]  /*0fe0*/  LEA.HI.X.SX32 R117, R131, R19.reuse, 0x1, P6 ;  /* 0x0000001383757211 */ /* 0x080fe200030f0eff */
[----:B------:R-:W5:Y:S01]  /*0ff0*/  LDG.E.U16 R72, desc[UR44][R72.64] ;  /* 0x0000002c48487981 */ /* 0x000f62000c1e1500 */
[----:B------:R-:W-:-:S03]  /*1000*/  LEA.HI.X.SX32 R19, R143, R19, 0x1, P4 ;  /* 0x000000138f137211 */ /* 0x000fc600020f0eff */
[----:B------:R-:W5:Y:S04]  /*1010*/  LDG.E.U16 R30, desc[UR44][R30.64] ;  /* 0x0000002c1e1e7981 */ /* 0x000f68000c1e1500 */
        /* <DEDUP_REMOVED lines=42> */
[----:B------:R0:W5:Y:S01]  /*12c0*/  LDG.E.U16 R6, desc[UR44][R6.64] ;  /* 0x0000002c06067981 */ /* 0x000162000c1e1500 */
[----:B------:R-:W0:Y:S01]  /*12d0*/  S2UR UR4, SR_CgaCtaId ;  /* 0x00000000000479c3 */ /* 0x000e220000008800 */
[C---:B-1----:R-:W-:Y:S01]  /*12e0*/  LOP3.LUT R4, R2.reuse, 0x3f, RZ, 0xc0, !PT ;  /* 0x0000003f02047812 */ /* 0x042fe200078ec0ff */
[----:B------:R-:W1:Y:S01]  /*12f0*/  S2R R178, SR_TID.X ;  /* 0x0000000000b27919 */ /* 0x000e620000002100 */
[----:B------:R-:W-:Y:S01]  /*1300*/  UMOV UR17, 0x400 ;  /* 0x0000040000117882 */ /* 0x000fe20000000000 */
[----:B------:R-:W-:-:S02]  /*1310*/  LOP3.LUT R5, R2, 0x40, RZ, 0xc0, !PT ;  /* 0x0000004002057812 */ /* 0x000fc400078ec0ff */
[----:B------:R-:W-:Y:S02]  /*1320*/  IMAD.SHL.U32 R132, R4, 0x2, RZ ;  /* 0x0000000204847824 */ /* 0x000fe400078e00ff */
[----:B------:R-:W-:-:S03]  /*1330*/  VIADD R217, R181, 0x80 ;  /* 0x00000080b5d97836 */ /* 0x000fc60000000000 */
[----:B------:R-:W-:Y:S02]  /*1340*/  LEA R11, R5, R132, 0x7 ;  /* 0x00000084050b7211 */ /* 0x000fe400078e38ff */
[----:B------:R-:W-:Y:S02]  /*1350*/  ISETP.GE.AND P0, PT, R217, 0x1, PT ;  /* 0x00000001d900780c */ /* 0x000fe40003f06270 */
[C---:B0-----:R-:W-:Y:S01]  /*1360*/  LOP3.LUT R7, R11.reuse, 0x10, RZ, 0x3c, !PT ;  /* 0x000000100b077812 */ /* 0x041fe200078e3cff */
[----:B------:R-:W-:Y:S01]  /*1370*/  ULEA UR17, UR4, UR17, 0x18 ;  /* 0x0000001104117291 */ /* 0x000fe2000f8ec03f */
[----:B------:R-:W-:Y:S01]  /*1380*/  LOP3.LUT R13, R11, 0x20, RZ, 0x3c, !PT ;  /* 0x000000200b0d7812 */ /* 0x000fe200078e3cff */
[----:B------:R-:W-:Y:S01]  /*1390*/  IMAD.MOV.U32 R193, RZ, RZ, 0x3f800000 ;  /* 0x3f800000ffc17424 */ /* 0x000fe200078e00ff */
[----:B------:R-:W-:-:S06]  /*13a0*/  MOV R196, 0x3f800000 ;  /* 0x3f80000000c47802 */ /* 0x000fcc0000000f00 */
[----:B--2---:R0:W-:Y:S04]  /*13b0*/  STS.U16 [R11+UR17], R3 ;  /* 0x000000030b007988 */ /* 0x0041e80008000411 */
[----:B---3--:R-:W-:Y:S04]  /*13c0*/  STS.U16 [R11+UR17+0x400], R10 ;  /* 0x0004000a0b007988 */ /* 0x008fe80008000411 */
[----:B----4-:R-:W-:Y:S01]  /*13d0*/  STS.U16 [R11+UR17+0x800], R20 ;  /* 0x000800140b007988 */ /* 0x010fe20008000411 */
[----:B0-----:R-:W-:-:S03]  /*13e0*/  LOP3.LUT R3, R11, 0x30, RZ, 0x3c, !PT ;  /* 0x000000300b037812 */ /* 0x001fc600078e3cff */
[----:B-----5:R-:W-:Y:S04]  /*13f0*/  STS.U16 [R11+UR17+0x1000], R24 ;  /* 0x001000180b007988 */ /* 0x020fe80008000411 */
[----:B------:R-:W-:Y:S04]  /*1400*/  STS.U16 [R11+UR17+0x1400], R130 ;  /* 0x001400820b007988 */ /* 0x000fe80008000411 */
        /* <DEDUP_REMOVED lines=10> */
[----:B------:R0:W-:Y:S04]  /*14b0*/  STS.U16 [R7+UR17+0x1c80], R126 ;  /* 0x001c807e07007988 */ /* 0x0001e80008000411 */
[----:B------:R-:W-:Y:S04]  /*14c0*/  STS.U16 [R13+UR17+0x500], R8 ;  /* 0x000500080d007988 */ /* 0x000fe80008000411 */
[----:B------:R-:W-:Y:S01]  /*14d0*/  STS.U16 [R13+UR17+0x100], R74 ;  /* 0x0001004a0d007988 */ /* 0x000fe20008000411 */
[----:B0-----:R-:W-:-:S03]  /*14e0*/  LOP3.LUT R7, R11, 0x40, RZ, 0x3c, !PT ;  /* 0x000000400b077812 */ /* 0x001fc600078e3cff */
        /* <DEDUP_REMOVED lines=15> */
[----:B------:R-:W-:Y:S01]  /*15e0*/  STS.U16 [R7+UR17+0xa00], R22 ;  /* 0x000a001607007988 */ /* 0x000fe20008000411 */
[----:B0-----:R-:W-:-:S02]  /*15f0*/  LOP3.LUT R3, R11, 0x60, RZ, 0x3c, !PT ;  /* 0x000000600b037812 */ /* 0x001fc400078e3cff */
[----:B------:R-:W-:Y:S01]  /*1600*/  LOP3.LUT R11, R11, 0x70, RZ, 0x3c, !PT ;  /* 0x000000700b0b7812 */ /* 0x000fe200078e3cff */
        /* <DEDUP_REMOVED lines=22> */
[----:B------:R-:W-:Y:S01]  /*1770*/  STS.U16 [R3+UR17+0x1f00], R18 ;  /* 0x001f001203007988 */ /* 0x000fe20008000411 */
[----:B------:R-:W-:-:S03]  /*1780*/  IMAD.MOV.U32 R104, RZ, RZ, -0x800000 ;  /* 0xff800000ff687424 */ /* 0x000fc600078e00ff */
[----:B------:R-:W-:Y:S01]  /*1790*/  STS.U16 [R11+UR17+0x380], R42 ;  /* 0x0003802a0b007988 */ /* 0x000fe20008000411 */
[----:B------:R-:W-:-:S03]  /*17a0*/  IMAD.MOV.U32 R119, RZ, RZ, -0x800000 ;  /* 0xff800000ff777424 */ /* 0x000fc600078e00ff */
[----:B------:R-:W-:Y:S01]  /*17b0*/  STS.U16 [R11+UR17+0x780], R50 ;  /* 0x000780320b007988 */ /* 0x000fe20008000411 */
[----:B0-----:R-:W-:-:S03]  /*17c0*/  MOV R106, 0xff800000 ;  /* 0xff800000006a7802 */ /* 0x001fc60000000f00 */
[----:B------:R0:W-:Y:S01]  /*17d0*/  STS.U16 [R11+UR17+0xb80], R66 ;  /* 0x000b80420b007988 */ /* 0x0001e20008000411 */
[----:B------:R-:W-:-:S03]  /*17e0*/  IMAD.MOV.U32 R105, RZ, RZ, -0x800000 ;  /* 0xff800000ff697424 */ /* 0x000fc600078e00ff */
[----:B------:R2:W-:Y:S01]  /*17f0*/  STS.U16 [R11+UR17+0xf80], R84 ;  /* 0x000f80540b007988 */ /* 0x0005e20008000411 */
[----:B------:R-:W-:-:S03]  /*1800*/  IMAD.MOV.U32 R194, RZ, RZ, 0x3f800000 ;  /* 0x3f800000ffc27424 */ /* 0x000fc600078e00ff */
[----:B------:R3:W-:Y:S01]  /*1810*/  STS.U16 [R11+UR17+0x1380], R90 ;  /* 0x0013805a0b007988 */ /* 0x0007e20008000411 */
[----:B------:R-:W-:-:S03]  /*1820*/  IMAD.MOV.U32 R195, RZ, RZ, 0x3f800000 ;  /* 0x3f800000ffc37424 */ /* 0x000fc600078e00ff */
[----:B------:R3:W-:Y:S01]  /*1830*/  STS.U16 [R11+UR17+0x1780], R98 ;  /* 0x001780620b007988 */ /* 0x0007e20008000411 */
[----:B------:R-:W-:-:S03]  /*1840*/  CS2R R56, SRZ ;  /* 0x0000000000387805 */ /* 0x000fc6000001ff00 */
[----:B------:R3:W-:Y:S01]  /*1850*/  STS.U16 [R11+UR17+0x1b80], R9 ;  /* 0x001b80090b007988 */ /* 0x0007e20008000411 */
[----:B------:R-:W-:-:S03]  /*1860*/  CS2R R58, SRZ ;  /* 0x00000000003a7805 */ /* 0x000fc6000001ff00 */
[----:B------:R3:W-:Y:S01]  /*1870*/  STS.U16 [R11+UR17+0x1f80], R6 ;  /* 0x001f80060b007988 */ /* 0x0007e20008000411 */
[----:B------:R-:W-:Y:S02]  /*1880*/  CS2R R60, SRZ ;  /* 0x00000000003c7805 */ /* 0x000fe4000001ff00 */
[----:B------:R-:W-:Y:S02]  /*1890*/  CS2R R62, SRZ ;  /* 0x00000000003e7805 */ /* 0x000fe4000001ff00 */
[----:B------:R-:W-:Y:S02]  /*18a0*/  CS2R R64, SRZ ;  /* 0x0000000000407805 */ /* 0x000fe4000001ff00 */
[----:B0-----:R-:W-:Y:S02]  /*18b0*/  CS2R R66, SRZ ;  /* 0x0000000000427805 */ /* 0x001fe4000001ff00 */
[----:B------:R-:W-:Y:S02]  /*18c0*/  CS2R R68, SRZ ;  /* 0x0000000000447805 */ /* 0x000fe4000001ff00 */
[----:B------:R-:W-:-:S02]  /*18d0*/  CS2R R70, SRZ ;  /* 0x0000000000467805 */ /* 0x000fc4000001ff00 */
[----:B------:R-:W-:Y:S02]  /*18e0*/  CS2R R72, SRZ ;  /* 0x0000000000487805 */ /* 0x000fe4000001ff00 */
[----:B------:R-:W-:Y:S02]  /*18f0*/  CS2R R74, SRZ ;  /* 0x00000000004a7805 */ /* 0x000fe4000001ff00 */
[----:B------:R-:W-:Y:S02]  /*1900*/  CS2R R76, SRZ ;  /* 0x00000000004c7805 */ /* 0x000fe4000001ff00 */
[----:B------:R-:W-:Y:S02]  /*1910*/  CS2R R78, SRZ ;  /* 0x00000000004e7805 */ /* 0x000fe4000001ff00 */
[----:B------:R-:W-:Y:S02]  /*1920*/  CS2R R80, SRZ ;  /* 0x0000000000507805 */ /* 0x000fe4000001ff00 */
[----:B------:R-:W-:-:S02]  /*1930*/  CS2R R82, SRZ ;  /* 0x0000000000527805 */ /* 0x000fc4000001ff00 */
[----:B--2---:R-:W-:Y:S02]  /*1940*/  CS2R R84, SRZ ;  /* 0x0000000000547805 */ /* 0x004fe4000001ff00 */
[----:B------:R-:W-:Y:S02]  /*1950*/  CS2R R86, SRZ ;  /* 0x0000000000567805 */ /* 0x000fe4000001ff00 */
[----:B------:R-:W-:Y:S02]  /*1960*/  CS2R R24, SRZ ;  /* 0x0000000000187805 */ /* 0x000fe4000001ff00 */
[----:B------:R-:W-:Y:S02]  /*1970*/  CS2R R26, SRZ ;  /* 0x00000000001a7805 */ /* 0x000fe4000001ff00 */
        /* <DEDUP_REMOVED lines=14> */
[----:B------:R-:W-:Y:S01]  /*1a60*/  LOP3.LUT R3, R2, 0x60, RZ, 0xc0, !PT ;  /* 0x0000006002037812 */ /* 0x000fe200078ec0ff */
[----:B-1----:R-:W-:Y:S01]  /*1a70*/  IMAD.SHL.U32 R180, R178, 0x10, RZ ;  /* 0x00000010b2b47824 */ /* 0x002fe200078e00ff */
[----:B------:R-:W-:Y:S01]  /*1a80*/  SHF.L.U32 R190, R2, 0x1, RZ ;  /* 0x0000000102be7819 */ /* 0x000fe200000006ff */
[----:B------:R-:W-:Y:S01]  /*1a90*/  IMAD.SHL.U32 R179, R178, 0x40, RZ ;  /* 0x00000040b2b37824 */ /* 0x000fe200078e00ff */
[----:B---3--:R-:W-:Y:S06]  /*1aa0*/  @!P0 BRA `(.L_x_0) ;  /* 0x0000003000148947 */ /* 0x008fec0003800000 */
[----:B------:R-:W0:Y:S01]  /*1ab0*/  LDC.64 R164, c[0x0][0x250] ;  /* 0x00009400ffa47b82 */ /* 0x000e220000000a00 */
[--C-:B------:R-:W-:Y:S01]  /*1ac0*/  SHF.R.U32.HI R7, RZ, 0x2, R2.reuse ;  /* 0x00000002ff077819 */ /* 0x100fe20000011602 */
[----:B------:R-:W-:Y:S01]  /*1ad0*/  ULDC UR4, c[0x0][0x258] ;  /* 0x0000960000047ab9 */ /* 0x000fe20000000800 */
[----:B------:R-:W-:Y:S01]  /*1ae0*/  SHF.R.U32.HI R6, RZ, 0x1, R3 ;  /* 0x00000001ff067819 */ /* 0x000fe20000011603 */
[----:B------:R-:W-:Y:S01]  /*1af0*/  UIADD3 UR6, UR17, 0x4000, URZ ;  /* 0x0000400011067890 */ /* 0x000fe2000fffe03f */
[----:B------:R-:W-:Y:S01]  /*1b00*/  SGXT.U32 R7, R7, 0x3 ;  /* 0x000000030707781a */ /* 0x000fe20000000000 */
[----:B------:R-:W-:Y:S01]  /*1b10*/  USHF.R.U32.HI UR12, URZ, 0x4, UR17 ;  /* 0x000000043f0c7899 */ /* 0x000fe20008011611 */
[--C-:B------:R-:W-:Y:S01]  /*1b20*/  SHF.R.U32.HI R8, RZ, 0x6, R2.reuse ;  /* 0x00000006ff087819 */ /* 0x100fe20000011602 */
[----:B------:R-:W1:Y:S01]  /*1b30*/  LDC.64 R162, c[0x0][0x260] ;  /* 0x00009800ffa27b82 */ /* 0x000e620000000a00 */
[----:B------:R-:W-:Y:S01]  /*1b40*/  LOP3.LUT R181, R181, R6, R7, 0xfe, !PT ;  /* 0x00000006b5b57212 */ /* 0x000fe200078efe07 */
[----:B------:R-:W-:Y:S01]  /*1b50*/  USHF.R.U32.HI UR6, URZ, 0x4, UR6 ;  /* 0x000000043f067899 */ /* 0x000fe20008011606 */
[----:B------:R-:W-:Y:S01]  /*1b60*/  SGXT.U32 R6, R8, 0x1 ;  /* 0x000000010806781a */ /* 0x000fe20000000000 */
[----:B------:R-:W-:Y:S01]  /*1b70*/  USGXT.U32 UR12, UR12, 0xe ;  /* 0x0000000e0c0c789a */ /* 0x000fe20008000000 */
[----:B------:R-:W-:Y:S01]  /*1b80*/  ISETP.NE.U32.AND P0, PT, R5, RZ, PT ;  /* 0x000000ff0500720c */ /* 0x000fe20003f05070 */
[----:B------:R-:W-:Y:S01]  /*1b90*/  IMAD R5, R4, UR4, RZ ;  /* 0x0000000404057c24 */ /* 0x000fe2000f8e02ff */
[----:B------:R-:W-:Y:S01]  /*1ba0*/  LOP3.LUT R10, R2, 0x1f, RZ, 0xc0, !PT ;  /* 0x0000001f020a7812 */ /* 0x000fe200078ec0ff */
[----:B------:R-:W2:Y:S01]  /*1bb0*/  LDC R28, c[0x0][0x268] ;  /* 0x00009a00ff1c7b82 */ /* 0x000ea20000000800 */
[----:B------:R-:W-:Y:S01]  /*1bc0*/  ULDC.64 UR4, c[0x0][0x218] ;  /* 0x0000860000047ab9 */ /* 0x000fe20000000a00 */
[----:B------:R-:W-:Y:S01]  /*1bd0*/  IMAD.SHL.U32 R7, R5, 0x2, RZ ;  /* 0x0000000205077824 */ /* 0x000fe200078e00ff */
[----:B------:R-:W-:Y:S01]  /*1be0*/  SEL R9, RZ, 0x90, !P0 ;  /* 0x00000090ff097807 */ /* 0x000fe20004000000 */
[----:B------:R-:W-:Y:S01]  /*1bf0*/  USGXT.U32 UR6, UR6, 0xe ;  /* 0x0000000e0606789a */ /* 0x000fe20008000000 */
[----:B------:R-:W-:Y:S01]  /*1c00*/  SHF.R.U32.HI R2, RZ, 0x5, R2 ;  /* 0x00000005ff027819 */ /* 0x000fe20000011602 */
[----:B------:R-:W-:Y:S01]  /*1c10*/  UIADD3 UR8, UP0, UR12, 0x80, URZ ;  /* 0x000000800c087890 */ /* 0x000fe2000ff1e03f */
[----:B------:R-:W-:Y:S01]  /*1c20*/  LOP3.LUT R190, R190, 0x6, RZ, 0xc0, !PT ;  /* 0x00000006bebe7812 */ /* 0x000fe200078ec0ff */
[----:B0-----:R-:W-:Y:S01]  /*1c30*/  IMAD R3, R164, UR16, RZ ;  /* 0x00000010a4037c24 */ /* 0x001fe2000f8e02ff */
[----:B------:R-:W-:Y:S01]  /*1c40*/  SGXT.U32 R2, R2, 0x2 ;  /* 0x000000020202781a */ /* 0x000fe20000000000 */
[----:B------:R-:W-:Y:S01]  /*1c50*/  IMAD R6, R6, R165, RZ ;  /* 0x000000a506067224 */ /* 0x000fe200078e02ff */
[----:B------:R-:W-:Y:S01]  /*1c60*/  LOP3.LUT R164, R9, R132, RZ, 0x3c, !PT ;  /* 0x0000008409a47212 */ /* 0x000fe200078e3cff */
[----:B------:R-:W-:Y:S01]  /*1c70*/  IMAD.SHL.U32 R4, R3, 0x2, RZ ;  /* 0x0000000203047824 */ /* 0x000fe200078e00ff */
[----:B------:R-:W-:Y:S01]  /*1c80*/  UIADD3 UR10, UP1, UR6, 0x2, URZ ;  /* 0x00000002060a7890 */ /* 0x000fe2000ff3e03f */
[----:B------:R-:W-:Y:S01]  /*1c90*/  IMAD R8, R165, 0x2, R6 ;  /* 0x00000002a5087824 */ /* 0x000fe200078e0206 */
[----:B------:R-:W-:Y:S01]  /*1ca0*/  UMOV UR7, URZ ;  /* 0x0000003f00077c82 */ /* 0x000fe20008000000 */
[----:B------:R-:W-:Y:S01]  /*1cb0*/  IMAD.HI R3, R3, 0x2, RZ ;  /* 0x0000000203037827 */ /* 0x000fe200078e02ff */
[----:B------:R-:W-:Y:S01]  /*1cc0*/  IADD3 R131, P0, P1, R7, UR4, R4 ;  /* 0x0000000407837c10 */ /* 0x000fe2000f91e004 */
[----:B------:R-:W-:Y:S01]  /*1cd0*/  UIADD3.X UR11, UR7, 0x40000040, URZ, UP1, !UPT ;  /* 0x40000040070b7890 */ /* 0x000fe20008ffe43f */
[----:B------:R-:W-:Y:S01]  /*1ce0*/  MOV R193, 0x3f800000 ;  /* 0x3f80000000c17802 */ /* 0x000fe20000000f00 */
[----:B------:R-:W-:Y:S01]  /*1cf0*/  IMAD.HI R4, R5, 0x2, RZ ;  /* 0x0000000205047827 */ /* 0x000fe200078e02ff */
[-C--:B------:R-:W-:Y:S01]  /*1d00*/  LEA R160, P2, R6, R131.reuse, 0x1 ;  /* 0x0000008306a07211 */ /* 0x080fe200078408ff */
[----:B------:R-:W-:Y:S01]  /*1d10*/  UMOV UR18, 0xfffffffe ;  /* 0xfffffffe00127882 */ /* 0x000fe20000000000 */
[----:B------:R-:W-:Y:S01]  /*1d20*/  LEA R158, P3, R8, R131, 0x1 ;  /* 0x00000083089e7211 */ /* 0x000fe200078608ff */
[----:B-1----:R-:W-:Y:S01]  /*1d30*/  IMAD R5, R10, R163, RZ ;  /* 0x000000a30a057224 */ /* 0x002fe200078e02ff */
[----:B------:R-:W-:Y:S01]  /*1d40*/  LEA R10, R165, R8, 0x1 ;  /* 0x00000008a50a7211 */ /* 0x000fe200078e08ff */
[----:B------:R-:W-:Y:S01]  /*1d50*/  IMAD R162, R162, UR16, RZ ;  /* 0x00000010a2a27c24 */ /* 0x000fe2000f8e02ff */
[----:B------:R-:W-:Y:S01]  /*1d60*/  IADD3.X R19, R4, UR5, R3, P0, P1 ;  /* 0x0000000504137c10 */ /* 0x000fe200087e2403 */
[----:B------:R-:W-:Y:S01]  /*1d70*/  IMAD.SHL.U32 R12, R5, 0x2, RZ ;  /* 0x00000002050c7824 */ /* 0x000fe200078e00ff */
[----:B------:R-:W-:Y:S01]  /*1d80*/  ULDC.64 UR4, c[0x0][0x220] ;  /* 0x0000880000047ab9 */ /* 0x000fe20000000a00 */
[C---:B------:R-:W-:Y:S01]  /*1d90*/  IMAD R4, R165.reuse, 0x2, R10 ;  /* 0x00000002a5047824 */ /* 0x040fe200078e020a */
[-C--:B------:R-:W-:Y:S01]  /*1da0*/  LEA.HI.X.SX32 R161, R6, R19.reuse, 0x1, P2 ;  /* 0x0000001306a17211 */ /* 0x080fe200010f0eff */
[----:B------:R-:W-:Y:S01]  /*1db0*/  IMAD.SHL.U32 R3, R162, 0x2, RZ ;  /* 0x00000002a2037824 */ /* 0x000fe200078e00ff */
[----:B------:R-:W-:Y:S01]  /*1dc0*/  LEA.HI.X.SX32 R159, R8, R19, 0x1, P3 ;  /* 0x00000013089f7211 */ /* 0x000fe200018f0eff */
[----:B--2---:R-:W-:Y:S01]  /*1dd0*/  IMAD R7, R2, R28, RZ ;  /* 0x0000001c02077224 */ /* 0x004fe200078e02ff */
[C---:B------:R-:W-:Y:S01]  /*1de0*/  LEA R2, R165.reuse, R4, 0x1 ;  /* 0x00000004a5027211 */ /* 0x040fe200078e08ff */
[----:B------:R-:W-:Y:S01]  /*1df0*/  IMAD.HI R162, R162, 0x2, RZ ;  /* 0x00000002a2a27827 */ /* 0x000fe200078e02ff */
[----:B------:R-:W-:Y:S01]  /*1e00*/  IADD3 R26, P0, P1, R12, UR4, R3 ;  /* 0x000000040c1a7c10 */ /* 0x000fe2000f91e003 */
[----:B------:R-:W-:Y:S01]  /*1e10*/  UMOV UR19, 0x7fffffdf ;  /* 0x7fffffdf00137882 */ /* 0x000fe20000000000 */
[-C--:B------:R-:W-:Y:S01]  /*1e20*/  LEA R154, P3, R4, R131.reuse, 0x1 ;  /* 0x00000083049a7211 */ /* 0x080fe200078608ff */
[C---:B------:R-:W-:Y:S01]  /*1e30*/  IMAD R12, R165.reuse, 0x2, R2 ;  /* 0x00000002a50c7824 */ /* 0x040fe200078e0202 */
[----:B------:R-:W-:Y:S01]  /*1e40*/  LEA R156, P2, R10, R131, 0x1 ;  /* 0x000000830a9c7211 */ /* 0x000fe200078408ff */
[----:B------:R-:W-:Y:S01]  /*1e50*/  IMAD R3, R28, 0x4, R7 ;  /* 0x000000041c037824 */ /* 0x000fe200078e0207 */
[-C--:B------:R-:W-:Y:S01]  /*1e60*/  LEA.HI.X.SX32 R155, R4, R19.reuse, 0x1, P3 ;  /* 0x00000013049b7211 */ /* 0x080fe200018f0eff */
[----:B------:R-:W-:Y:S01]  /*1e70*/  IMAD R14, R165, 0x2, R12 ;  /* 0x00000002a50e7824 */ /* 0x000fe200078e020c */
[----:B------:R-:W-:Y:S01]  /*1e80*/  LEA.HI.X.SX32 R157, R10, R19, 0x1, P2 ;  /* 0x000000130a9d7211 */ /* 0x000fe200010f0eff */
[----:B------:R-:W-:Y:S01]  /*1e90*/  IMAD.HI R5, R5, 0x2, RZ ;  /* 0x0000000205057827 */ /* 0x000fe200078e02ff */
[----:B------:R-:W-:-:S02]  /*1ea0*/  LEA R152, P2, R2, R131, 0x1 ;  /* 0x0000008302987211 */ /* 0x000fc400078408ff */
[----:B------:R-:W-:Y:S02]  /*1eb0*/  CS2R R56, SRZ ;  /* 0x0000000000387805 */ /* 0x000fe4000001ff00 */
[----:B------:R-:W-:Y:S01]  /*1ec0*/  LEA R150, P3, R12, R131, 0x1 ;  /* 0x000000830c967211 */ /* 0x000fe200078608ff */
[C---:B------:R-:W-:Y:S01]  /*1ed0*/  IMAD R6, R165.reuse, 0x2, R14 ;  /* 0x00000002a5067824 */ /* 0x040fe200078e020e */
[-C--:B------:R-:W-:Y:S01]  /*1ee0*/  LEA.HI.X.SX32 R153, R2, R19.reuse, 0x1, P2 ;  /* 0x0000001302997211 */ /* 0x080fe200010f0eff */
[----:B------:R-:W-:Y:S01]  /*1ef0*/  IMAD.MOV.U32 R189, RZ, RZ, -0x800000 ;  /* 0xff800000ffbd7424 */ /* 0x000fe200078e00ff */
[----:B------:R-:W-:Y:S01]  /*1f00*/  LEA.HI.X.SX32 R151, R12, R19, 0x1, P3 ;  /* 0x000000130c977211 */ /* 0x000fe200018f0eff */
[C---:B------:R-:W-:Y:S01]  /*1f10*/  IMAD R8, R165.reuse, 0x2, R6 ;  /* 0x00000002a5087824 */ /* 0x040fe200078e0206 */
[----:B------:R-:W-:Y:S01]  /*1f20*/  LEA R9, R28, R3, 0x2 ;  /* 0x000000031c097211 */ /* 0x000fe200078e10ff */
[----:B------:R-:W-:Y:S01]  /*1f30*/  IMAD.MOV.U32 R191, RZ, RZ, RZ ;  /* 0x000000ffffbf7224 */ /* 0x000fe200078e00ff */
[-C--:B------:R-:W-:Y:S01]  /*1f40*/  LEA R146, P3, R6, R131.reuse, 0x1 ;  /* 0x0000008306927211 */ /* 0x080fe200078608ff */
[C---:B------:R-:W-:Y:S01]  /*1f50*/  IMAD R4, R165.reuse, 0x2, R8 ;  /* 0x00000002a5047824 */ /* 0x040fe200078e0208 */
[----:B------:R-:W-:Y:S01]  /*1f60*/  LEA R144, P4, R8, R131, 0x1 ;  /* 0x0000008308907211 */ /* 0x000fe200078808ff */
[----:B------:R-:W-:Y:S01]  /*1f70*/  IMAD R11, R28, 0x4, R9 ;  /* 0x000000041c0b7824 */ /* 0x000fe200078e0209 */
[-C--:B------:R-:W-:Y:S01]  /*1f80*/  LEA.HI.X.SX32 R147, R6, R19.reuse, 0x1, P3 ;  /* 0x0000001306937211 */ /* 0x080fe200018f0eff */
[C---:B------:R-:W-:Y:S01]  /*1f90*/  IMAD R10, R165.reuse, 0x2, R4 ;  /* 0x00000002a50a7824 */ /* 0x040fe200078e0204 */
[----:B------:R-:W-:Y:S01]  /*1fa0*/  LEA.HI.X.SX32 R145, R8, R19, 0x1, P4 ;  /* 0x0000001308917211 */ /* 0x000fe200020f0eff */
[----:B------:R-:W-:Y:S01]  /*1fb0*/  IMAD.MOV.U32 R183, RZ, RZ, RZ ;  /* 0x000000ffffb77224 */ /* 0x000fe200078e00ff */
[----:B------:R-:W-:Y:S01]  /*1fc0*/  LEA R13, R28, R11, 0x2 ;  /* 0x0000000b1c0d7211 */ /* 0x000fe200078e10ff */
[C---:B------:R-:W-:Y:S01]  /*1fd0*/  IMAD R2, R165.reuse, 0x2, R10 ;  /* 0x00000002a5027824 */ /* 0x040fe200078e020a */
[-C--:B------:R-:W-:Y:S01]  /*1fe0*/  LEA R148, P2, R14, R131.reuse, 0x1 ;  /* 0x000000830e947211 */ /* 0x080fe200078408ff */
[----:B------:R-:W-:Y:S01]  /*1ff0*/  IMAD.MOV.U32 R194, RZ, RZ, 0x3f800000 ;  /* 0x3f800000ffc27424 */ /* 0x000fe200078e00ff */
[-C--:B------:R-:W-:Y:S01]  /*2000*/  LEA R140, P3, R10, R131.reuse, 0x1 ;  /* 0x000000830a8c7211 */ /* 0x080fe200078608ff */
[C---:B------:R-:W-:Y:S01]  /*2010*/  IMAD R12, R165.reuse, 0x2, R2 ;  /* 0x00000002a50c7824 */ /* 0x040fe200078e0202 */
[----:B------:R-:W-:Y:S01]  /*2020*/  LEA R138, P4, R2, R131, 0x1 ;  /* 0x00000083028a7211 */ /* 0x000fe200078808ff */
[----:B------:R-:W-:Y:S01]  /*2030*/  IMAD R15, R28, 0x4, R13 ;  /* 0x000000041c0f7824 */ /* 0x000fe200078e020d */
[-C--:B------:R-:W-:Y:S01]  /*2040*/  LEA.HI.X.SX32 R149, R14, R19.reuse, 0x1, P2 ;  /* 0x000000130e957211 */ /* 0x080fe200010f0eff */
[C---:B------:R-:W-:Y:S01]  /*2050*/  IMAD R6, R165.reuse, 0x2, R12 ;  /* 0x00000002a5067824 */ /* 0x040fe200078e020c */
[----:B------:R-:W-:Y:S01]  /*2060*/  LEA.HI.X.SX32 R139, R2, R19, 0x1, P4 ;  /* 0x00000013028b7211 */ /* 0x000fe200020f0eff */
[----:B------:R-:W-:Y:S01]  /*2070*/  IMAD.MOV.U32 R196, RZ, RZ, 0x3f800000 ;  /* 0x3f800000ffc47424 */ /* 0x000fe200078e00ff */
[----:B------:R-:W-:Y:S01]  /*2080*/  LEA R142, P2, R4, R131, 0x1 ;  /* 0x00000083048e7211 */ /* 0x000fe200078408ff */
[----:B------:R-:W-:Y:S01]  /*2090*/  IMAD.MOV.U32 R192, RZ, RZ, -0x800000 ;  /* 0xff800000ffc07424 */ /* 0x000fe200078e00ff */
[----:B------:R-:W-:-:S02]  /*20a0*/  LEA R8, R165, R6, 0x1 ;  /* 0x00000006a5087211 */ /* 0x000fc400078e08ff */
[----:B------:R-:W-:Y:S02]  /*20b0*/  CS2R R58, SRZ ;  /* 0x00000000003a7805 */ /* 0x000fe4000001ff00 */
[----:B------:R-:W-:Y:S02]  /*20c0*/  LEA R17, R28, R15, 0x2 ;  /* 0x0000000f1c117211 */ /* 0x000fe400078e10ff */
[----:B------:R-:W-:Y:S02]  /*20d0*/  CS2R R60, SRZ ;  /* 0x00000000003c7805 */ /* 0x000fe4000001ff00 */
[-C--:B------:R-:W-:Y:S01]  /*20e0*/  LEA.HI.X.SX32 R143, R4, R19.reuse, 0x1, P2 ;  /* 0x00000013048f7211 */ /* 0x080fe200010f0eff */
[----:B------:R-:W-:Y:S01]  /*20f0*/  IMAD R2, R165, 0x2, R8 ;  /* 0x00000002a5027824 */ /* 0x000fe200078e0208 */
[----:B------:R-:W-:Y:S02]  /*2100*/  LEA.HI.X.SX32 R141, R10, R19, 0x1, P3 ;  /* 0x000000130a8d7211 */ /* 0x000fe400018f0eff */
[----:B------:R-:W-:-:S02]  /*2110*/  CS2R R62, SRZ ;  /* 0x00000000003e7805 */ /* 0x000fc4000001ff00 */
[-C--:B------:R-:W-:Y:S02]  /*2120*/  LEA R136, P2, R12, R131.reuse, 0x1 ;  /* 0x000000830c887211 */ /* 0x080fe400078408ff */
[----:B------:R-:W-:Y:S02]  /*2130*/  CS2R R64, SRZ ;  /* 0x0000000000407805 */ /* 0x000fe4000001ff00 */
[-C--:B------:R-:W-:Y:S02]  /*2140*/  LEA R130, P5, R2, R131.reuse, 0x1 ;  /* 0x0000008302827211 */ /* 0x080fe400078a08ff */
[----:B------:R-:W-:Y:S02]  /*2150*/  CS2R R66, SRZ ;  /* 0x0000000000427805 */ /* 0x000fe4000001ff00 */
[----:B------:R-:W-:Y:S02]  /*2160*/  LEA R134, P3, R6, R131, 0x1 ;  /* 0x0000008306867211 */ /* 0x000fe400078608ff */
[----:B------:R-:W-:-:S02]  /*2170*/  CS2R R68, SRZ ;  /* 0x0000000000447805 */ /* 0x000fc4000001ff00 */
[----:B------:R-:W-:Y:S02]  /*2180*/  LEA R132, P4, R8, R131, 0x1 ;  /* 0x0000008308847211 */ /* 0x000fe400078808ff */
[----:B------:R-:W-:Y:S02]  /*2190*/  CS2R R70, SRZ ;  /* 0x0000000000467805 */ /* 0x000fe4000001ff00 */
[----:B------:R-:W-:Y:S01]  /*21a0*/  LEA.HI.X.SX32 R131, R2, R19, 0x1, P5 ;  /* 0x0000001302837211 */ /* 0x000fe200028f0eff */
[C---:B------:R-:W-:Y:S01]  /*21b0*/  IMAD R2, R28.reuse, 0x4, R17 ;  /* 0x000000041c027824 */ /* 0x040fe200078e0211 */
[----:B------:R-:W-:Y:S01]  /*21c0*/  IADD3.X R162, R5, UR5, R162, P0, P1 ;  /* 0x0000000505a27c10 */ /* 0x000fe200087e24a2 */
[----:B------:R-:W-:Y:S01]  /*21d0*/  UMOV UR5, URZ ;  /* 0x0000003f00057c82 */ /* 0x000fe20008000000 */
[-C--:B------:R-:W-:Y:S01]  /*21e0*/  LEA R126, P1, R3, R26.reuse, 0x1 ;  /* 0x0000001a037e7211 */ /* 0x080fe200078208ff */
[----:B------:R-:W-:Y:S01]  /*21f0*/  IMAD R4, R28, 0x4, R2 ;  /* 0x000000041c047824 */ /* 0x000fe200078e0202 */
[----:B------:R-:W-:Y:S01]  /*2200*/  LEA R128, P0, R7, R26, 0x1 ;  /* 0x0000001a07807211 */ /* 0x000fe200078008ff */
[----:B------:R-:W-:Y:S01]  /*2210*/  UIADD3.X UR9, UR5, 0x40000040, URZ, UP0, !UPT ;  /* 0x4000004005097890 */ /* 0x000fe200087fe43f */
[----:B------:R-:W-:-:S02]  /*2220*/  LEA.HI.X.SX32 R127, R3, R162, 0x1, P1 ;  /* 0x000000a2037f7211 */ /* 0x000fc400008f0eff */
[----:B------:R-:W-:Y:S02]  /*2230*/  CS2R R72, SRZ ;  /* 0x0000000000487805 */ /* 0x000fe4000001ff00 */
[----:B------:R-:W-:Y:S02]  /*2240*/  LEA R3, R28, R4, 0x2 ;  /* 0x000000041c037211 */ /* 0x000fe400078e10ff */
[----:B------:R-:W-:Y:S02]  /*2250*/  CS2R R74, SRZ ;  /* 0x00000000004a7805 */ /* 0x000fe4000001ff00 */
[-C--:B------:R-:W-:Y:S02]  /*2260*/  LEA.HI.X.SX32 R135, R6, R19.reuse, 0x1, P3 ;  /* 0x0000001306877211 */ /* 0x080fe400018f0eff */
[----:B------:R-:W-:Y:S02]  /*2270*/  CS2R R76, SRZ ;  /* 0x00000000004c7805 */ /* 0x000fe4000001ff00 */
[----:B------:R-:W-:Y:S01]  /*2280*/  LEA.HI.X.SX32 R137, R12, R19, 0x1, P2 ;  /* 0x000000130c897211 */ /* 0x000fe200010f0eff */
[----:B------:R-:W-:Y:S01]  /*2290*/  IMAD R5, R28, 0x4, R3 ;  /* 0x000000041c057824 */ /* 0x000fe200078e0203 */
[----:B------:R-:W-:-:S02]  /*22a0*/  LEA.HI.X.SX32 R129, R7, R162, 0x1, P0 ;  /* 0x000000a207817211 */ /* 0x000fc400000f0eff */
[----:B------:R-:W-:Y:S02]  /*22b0*/  CS2R R78, SRZ ;  /* 0x00000000004e7805 */ /* 0x000fe4000001ff00 */
[-C--:B------:R-:W-:Y:S01]  /*22c0*/  LEA R124, P2, R9, R26.reuse, 0x1 ;  /* 0x0000001a097c7211 */ /* 0x080fe200078408ff */
[C---:B------:R-:W-:Y:S01]  /*22d0*/  IMAD R6, R28.reuse, 0x4, R5 ;  /* 0x000000041c067824 */ /* 0x040fe200078e0205 */
[----:B------:R-:W-:Y:S02]  /*22e0*/  LEA R122, P0, R11, R26, 0x1 ;  /* 0x0000001a0b7a7211 */ /* 0x000fe400078008ff */
[----:B------:R-:W-:Y:S02]  /*22f0*/  CS2R R80, SRZ ;  /* 0x0000000000507805 */ /* 0x000fe4000001ff00 */
[-C--:B------:R-:W-:Y:S01]  /*2300*/  LEA.HI.X.SX32 R125, R9, R162.reuse, 0x1, P2 ;  /* 0x000000a2097d7211 */ /* 0x080fe200010f0eff */
[----:B------:R-:W-:Y:S01]  /*2310*/  IMAD R7, R28, 0x4, R6 ;  /* 0x000000041c077824 */ /* 0x000fe200078e0206 */
[----:B------:R-:W-:-:S02]  /*2320*/  LEA.HI.X.SX32 R123, R11, R162, 0x1, P0 ;  /* 0x000000a20b7b7211 */ /* 0x000fc400000f0eff */
[----:B------:R-:W-:Y:S02]  /*2330*/  CS2R R82, SRZ ;  /* 0x0000000000527805 */ /* 0x000fe4000001ff00 */
[-C--:B------:R-:W-:Y:S02]  /*2340*/  LEA R120, P1, R13, R26.reuse, 0x1 ;  /* 0x0000001a0d787211 */ /* 0x080fe400078208ff */
[----:B------:R-:W-:Y:S02]  /*2350*/  CS2R R84, SRZ ;  /* 0x0000000000547805 */ /* 0x000fe4000001ff00 */
[-C--:B------:R-:W-:Y:S02]  /*2360*/  LEA R22, P2, R15, R26.reuse, 0x1 ;  /* 0x0000001a0f167211 */ /* 0x080fe400078408ff */
[----:B------:R-:W-:Y:S02]  /*2370*/  CS2R R86, SRZ ;  /* 0x0000000000567805 */ /* 0x000fe4000001ff00 */
[----:B------:R-:W-:-:S02]  /*2380*/  LEA R20, P0, R17, R26, 0x1 ;  /* 0x0000001a11147211 */ /* 0x000fc400078008ff */
[----:B------:R-:W-:Y:S02]  /*2390*/  CS2R R30, SRZ ;  /* 0x00000000001e7805 */ /* 0x000fe4000001ff00 */
[C---:B------:R-:W-:Y:S02]  /*23a0*/  LEA R24, R28.reuse, R7, 0x2 ;  /* 0x000000071c187211 */ /* 0x040fe400078e10ff */
[----:B------:R-:W-:Y:S02]  /*23b0*/  CS2R R32, SRZ ;  /* 0x0000000000207805 */ /* 0x000fe4000001ff00 */
[-C--:B------:R-:W-:Y:S02]  /*23c0*/  LEA.HI.X.SX32 R121, R13, R162.reuse, 0x1, P1 ;  /* 0x000000a20d797211 */ /* 0x080fe400008f0eff */
        /* <DEDUP_REMOVED lines=11> */
[----:B------:R-:W-:Y:S02]  /*2480*/  LEA.HI.X.SX32 R133, R8, R19, 0x1, P4 ;  /* 0x0000001308857211 */ /* 0x000fe400020f0eff */
[----:B------:R-:W-:Y:S02]  /*2490*/  CS2R R44, SRZ ;  /* 0x00000000002c7805 */ /* 0x000fe4000001ff00 */
[-C--:B------:R-:W-:Y:S02]  /*24a0*/  LEA.HI.X.SX32 R19, R2, R162.reuse, 0x1, P1 ;  /* 0x000000a202137211 */ /* 0x080fe400008f0eff */
[----:B------:R-:W-:Y:S02]  /*24b0*/  CS2R R46, SRZ ;  /* 0x00000000002e7805 */ /* 0x000fe4000001ff00 */
[----:B------:R-:W-:-:S02]  /*24c0*/  LEA.HI.X.SX32 R17, R4, R162, 0x1, P2 ;  /* 0x000000a204117211 */ /* 0x000fc400010f0eff */
[----:B------:R-:W-:Y:S02]  /*24d0*/  CS2R R48, SRZ ;  /* 0x0000000000307805 */ /* 0x000fe4000001ff00 */
[----:B------:R-:W-:Y:S01]  /*24e0*/  LEA.HI.X.SX32 R15, R3, R162, 0x1, P0 ;  /* 0x000000a2030f7211 */ /* 0x000fe200000f0eff */
[----:B------:R-:W-:Y:S01]  /*24f0*/  IMAD R3, R28, 0x4, R25 ;  /* 0x000000041c037824 */ /* 0x000fe200078e0219 */
[-C--:B------:R-:W-:Y:S02]  /*2500*/  LEA R12, P1, R5, R26.reuse, 0x1 ;  /* 0x0000001a050c7211 */ /* 0x080fe400078208ff */
[----:B------:R-:W-:Y:S02]  /*2510*/  CS2R R28, SRZ ;  /* 0x00000000001c7805 */ /* 0x000fe4000001ff00 */
[----:B------:R-:W-:Y:S02]  /*2520*/  LEA R10, P2, R6, R26, 0x1 ;  /* 0x0000001a060a7211 */ /* 0x000fe400078408ff */
[----:B------:R-:W-:-:S02]  /*2530*/  CS2R R50, SRZ ;  /* 0x0000000000327805 */ /* 0x000fc4000001ff00 */
[-C--:B------:R-:W-:Y:S02]  /*2540*/  LEA.HI.X.SX32 R13, R5, R162.reuse, 0x1, P1 ;  /* 0x000000a2050d7211 */ /* 0x080fe400008f0eff */
[----:B------:R-:W-:Y:S02]  /*2550*/  CS2R R52, SRZ ;  /* 0x0000000000347805 */ /* 0x000fe4000001ff00 */
[----:B------:R-:W-:Y:S02]  /*2560*/  LEA.HI.X.SX32 R11, R6, R162, 0x1, P2 ;  /* 0x000000a2060b7211 */ /* 0x000fe400010f0eff */
[----:B------:R-:W-:Y:S02]  /*2570*/  CS2R R54, SRZ ;  /* 0x0000000000367805 */ /* 0x000fe4000001ff00 */
[-C--:B------:R-:W-:Y:S01]  /*2580*/  LEA R8, P0, R7, R26.reuse, 0x1 ;  /* 0x0000001a07087211 */ /* 0x080fe200078008ff */
[----:B------:R-:W-:Y:S01]  /*2590*/  UIADD3.64 UR18, UR6, -UR18, URZ ;  /* 0x8000001206127297 */ /* 0x000fe2000fffe03f */
[-C--:B------:R-:W-:Y:S01]  /*25a0*/  LEA R6, P1, R24, R26.reuse, 0x1 ;  /* 0x0000001a18067211 */ /* 0x080fe200078208ff */
[----:B------:R-:W-:Y:S01]  /*25b0*/  UMOV UR4, URZ ;  /* 0x0000003f00047c82 */ /* 0x000fe20008000000 */
[-C--:B------:R-:W-:Y:S01]  /*25c0*/  LEA R4, P2, R25, R26.reuse, 0x1 ;  /* 0x0000001a19047211 */ /* 0x080fe200078408ff */
[----:B------:R-:W-:Y:S01]  /*25d0*/  UIADD3.64 UR24, UR8, 0x80, URZ ;  /* 0x0000008008187897 */ /* 0x000fe2000fffe03f */
[----:B------:R-:W-:-:S02]  /*25e0*/  LEA R2, P3, R3, R26, 0x1 ;  /* 0x0000001a03027211 */ /* 0x000fc400078608ff */
[----:B------:R-:W-:Y:S02]  /*25f0*/  CS2R R26, SRZ ;  /* 0x00000000001a7805 */ /* 0x000fe4000001ff00 */
[-C--:B------:R-:W-:Y:S01]  /*2600*/  LEA.HI.X.SX32 R9, R7, R162.reuse, 0x1, P0 ;  /* 0x000000a207097211 */ /* 0x080fe200000f0eff */
[----:B------:R-:W-:Y:S01]  /*2610*/  UIADD3.64 UR20, UR8, 0x100, URZ ;  /* 0x0000010008147897 */ /* 0x000fe2000fffe03f */
[-C--:B------:R-:W-:Y:S01]  /*2620*/  LEA.HI.X.SX32 R7, R24, R162.reuse, 0x1, P1 ;  /* 0x000000a218077211 */ /* 0x080fe200008f0eff */
[----:B------:R-:W-:Y:S01]  /*2630*/  UIADD3.64 UR28, UR8, 0x180, URZ ;  /* 0x00000180081c7897 */ /* 0x000fe2000fffe03f */
[-C--:B------:R-:W-:Y:S02]  /*2640*/  LEA.HI.X.SX32 R5, R25, R162.reuse, 0x1, P2 ;  /* 0x000000a219057211 */ /* 0x080fe400010f0eff */
[----:B------:R-:W-:Y:S02]  /*2650*/  CS2R R24, SRZ ;  /* 0x0000000000187805 */ /* 0x000fe4000001ff00 */
[----:B------:R-:W-:Y:S01]  /*2660*/  LEA.HI.X.SX32 R3, R3, R162, 0x1, P3 ;  /* 0x000000a203037211 */ /* 0x000fe200018f0eff */
[----:B------:R-:W-:Y:S01]  /*2670*/  IMAD.MOV.U32 R162, RZ, RZ, -0x800000 ;  /* 0xff800000ffa27424 */ /* 0x000fe200078e00ff */
[----:B------:R-:W-:Y:S01]  /*2680*/  MOV R195, 0x3f800000 ;  /* 0x3f80000000c37802 */ /* 0x000fe20000000f00 */
[----:B------:R-:W-:Y:S01]  /*2690*/  UIADD3.64 UR32, UR8, 0x200, URZ ;  /* 0x0000020008207897 */ /* 0x000fe2000fffe03f */
[----:B------:R-:W-:Y:S01]  /*26a0*/  MOV R197, 0xff800000 ;  /* 0xff80000000c57802 */ /* 0x000fe20000000f00 */
[----:B------:R-:W-:Y:S01]  /*26b0*/  UIADD3.64 UR36, UR8, 0x280, URZ ;  /* 0x0000028008247897 */ /* 0x000fe2000fffe03f */
[C---:B------:R-:W-:Y:S01]  /*26c0*/  LOP3.LUT R188, R181.reuse, 0x48, RZ, 0xfc, !PT ;  /* 0x00000048b5bc7812 */ /* 0x040fe200078efcff */
[----:B------:R-:W-:Y:S01]  /*26d0*/  UIADD3.64 UR40, UR8, 0x300, URZ ;  /* 0x0000030008287897 */ /* 0x000fe2000fffe03f */
[C---:B------:R-:W-:Y:S01]  /*26e0*/  LOP3.LUT R187, R181.reuse, 0x40, RZ, 0xfc, !PT ;  /* 0x00000040b5bb7812 */ /* 0x040fe200078efcff */
[----:B------:R-:W-:Y:S01]  /*26f0*/  UIADD3.64 UR26, UR10, 0x2, URZ ;  /* 0x000000020a1a7897 */ /* 0x000fe2000fffe03f */
[----:B------:R-:W-:Y:S01]  /*2700*/  LOP3.LUT R186, R181, 0x8, RZ, 0xfc, !PT ;  /* 0x00000008b5ba7812 */ /* 0x000fe200078efcff */
[----:B------:R-:W-:Y:S01]  /*2710*/  UIADD3.64 UR22, UR10, 0x4, URZ ;  /* 0x000000040a167897 */ /* 0x000fe2000fffe03f */
[C---:B------:R-:W-:Y:S01]  /*2720*/  LOP3.LUT R185, R164.reuse, 0x20, RZ, 0x3c, !PT ;  /* 0x00000020a4b97812 */ /* 0x040fe200078e3cff */
[----:B------:R-:W-:Y:S01]  /*2730*/  ULDC UR46, c[0x0][0x238] ;  /* 0x00008e00002e7ab9 */ /* 0x000fe20000000800 */
[C---:B------:R-:W-:Y:S01]  /*2740*/  LOP3.LUT R184, R164.reuse, 0x40, RZ, 0x3c, !PT ;  /* 0x00000040a4b87812 */ /* 0x040fe200078e3cff */
[----:B------:R-:W-:Y:S01]  /*2750*/  UMOV UR14, UR6 ;  /* 0x00000006000e7c82 */ /* 0x000fe20008000000 */
[----:B------:R-:W-:Y:S01]  /*2760*/  LOP3.LUT R182, R164, 0x60, RZ, 0x3c, !PT ;  /* 0x00000060a4b67812 */ /* 0x000fe200078e3cff */
[----:B------:R-:W-:Y:S01]  /*2770*/  UMOV UR15, 0x40000040 ;  /* 0x40000040000f7882 */ /* 0x000fe20000000000 */
[----:B------:R-:W-:-:S05]  /*2780*/  UMOV UR7, 0x80000020 ;  /* 0x8000002000077882 */ /* 0x000fca0000000000 */
.L_x_1:
[----:B------:R-:W-:-:S04]  /*2790*/  IMAD.WIDE R94, R191, 0x2, R152 ;  /* 0x00000002bf5e7825 */ /* 0x000fc800078e0298 */
[C---:B------:R-:W-:Y:S01]  /*27a0*/  IMAD.WIDE R88, R191.reuse, 0x2, R160 ;  /* 0x00000002bf587825 */ /* 0x040fe200078e02a0 */
[----:B------:R0:W2:Y:S03]  /*27b0*/  LDG.E.U16 R115, desc[UR44][R94.64] ;  /* 0x0000002c5e737981 */ /* 0x0000a6000c1e1500 */
[C---:B------:R-:W-:Y:S01]  /*27c0*/  IMAD.WIDE R90, R191.reuse, 0x2, R158 ;  /* 0x00000002bf5a7825 */ /* 0x040fe200078e029e */
[----:B------:R1:W3:Y:S03]  /*27d0*/  LDG.E.U16 R111, desc[UR44][R88.64] ;  /* 0x0000002c586f7981 */ /* 0x0002e6000c1e1500 */
[C---:B------:R-:W-:Y:S01]  /*27e0*/  IMAD.WIDE R92, R191.reuse, 0x2, R156 ;  /* 0x00000002bf5c7825 */ /* 0x040fe200078e029c */
[----:B------:R4:W5:Y:S03]  /*27f0*/  LDG.E.U16 R110, desc[UR44][R90.64] ;  /* 0x0000002c5a6e7981 */ /* 0x000966000c1e1500 */
[C---:B------:R-:W-:Y:S01]  /*2800*/  IMAD.WIDE R96, R191.reuse, 0x2, R150 ;  /* 0x00000002bf607825 */ /* 0x040fe200078e0296 */
[----:B------:R4:W5:Y:S03]  /*2810*/  LDG.E.U16 R113, desc[UR44][R92.64] ;  /* 0x0000002c5c717981 */ /* 0x000966000c1e1500 */
[C---:B------:R-:W-:Y:S01]  /*2820*/  IMAD.WIDE R100, R191.reuse, 0x2, R144 ;  /* 0x00000002bf647825 */ /* 0x040fe200078e0290 */
[----:B------:R4:W5:Y:S03]  /*2830*/  LDG.E.U16 R112, desc[UR44][R96.64] ;  /* 0x0000002c60707981 */ /* 0x000966000c1e1500 */
[----:B------:R-:W-:-:S02]  /*2840*/  IMAD.WIDE R106, R191, 0x2, R136 ;  /* 0x00000002bf6a7825 */ /* 0x000fc400078e0288 */
[----:B------:R-:W5:Y:S02]  /*2850*/  LDG.E.U16 R101, desc[UR44][R100.64] ;  /* 0x0000002c64657981 */ /* 0x000f64000c1e1500 */
[C---:B------:R-:W-:Y:S02]  /*2860*/  IMAD.WIDE R102, R191.reuse, 0x2, R142 ;  /* 0x00000002bf667825 */ /* 0x040fe400078e028e */
[----:B------:R-:W5:Y:S02]  /*2870*/  LDG.E.U16 R107, desc[UR44][R106.64] ;  /* 0x0000002c6a6b7981 */ /* 0x000f64000c1e1500 */
[C---:B------:R-:W-:Y:S02]  /*2880*/  IMAD.WIDE R108, R191.reuse, 0x2, R134 ;  /* 0x00000002bf6c7825 */ /* 0x040fe400078e0286 */
[----:B------:R-:W5:Y:S02]  /*2890*/  LDG.E.U16 R102, desc[UR44][R102.64] ;  /* 0x0000002c66667981 */ /* 0x000f64000c1e1500 */
[----:B------:R-:W-:-:S02]  /*28a0*/  IMAD.WIDE R98, R191, 0x2, R148 ;  /* 0x00000002bf627825 */ /* 0x000fc400078e0294 */
[----:B------:R-:W5:Y:S02]  /*28b0*/  LDG.E.U16 R108, desc[UR44][R108.64] ;  /* 0x0000002c6c6c7981 */ /* 0x000f64000c1e1500 */
[C---:B------:R-:W-:Y:S02]  /*28c0*/  IMAD.WIDE R104, R191.reuse, 0x2, R140 ;  /* 0x00000002bf687825 */ /* 0x040fe400078e028c */
[----:B------:R-:W5:Y:S02]  /*28d0*/  LDG.E.U16 R169, desc[UR44][R98.64] ;  /* 0x0000002c62a97981 */ /* 0x000f64000c1e1500 */
[C---:B0-----:R-:W-:Y:S02]  /*28e0*/  IMAD.WIDE R94, R191.reuse, 0x2, R132 ;  /* 0x00000002bf5e7825 */ /* 0x041fe400078e0284 */
[----:B------:R-:W5:Y:S02]  /*28f0*/  LDG.E.U16 R173, desc[UR44][R104.64] ;  /* 0x0000002c68ad7981 */ /* 0x000f64000c1e1500 */
[----:B-1----:R-:W-:-:S02]  /*2900*/  IMAD.WIDE R88, R191, 0x2, R154 ;  /* 0x00000002bf587825 */ /* 0x002fc400078e029a */
[----:B------:R-:W5:Y:S02]  /*2910*/  LDG.E.U16 R177, desc[UR44][R94.64] ;  /* 0x0000002c5eb17981 */ /* 0x000f64000c1e1500 */
[C---:B----4-:R-:W-:Y:S02]  /*2920*/  IMAD.WIDE R90, R191.reuse, 0x2, R146 ;  /* 0x00000002bf5a7825 */ /* 0x050fe400078e0292 */
[----:B------:R-:W4:Y:S02]  /*2930*/  LDG.E.U16 R167, desc[UR44][R88.64] ;  /* 0x0000002c58a77981 */ /* 0x000f24000c1e1500 */
[C---:B------:R-:W-:Y:S02]  /*2940*/  IMAD.WIDE R92, R191.reuse, 0x2, R138 ;  /* 0x00000002bf5c7825 */ /* 0x040fe400078e028a */
[----:B------:R-:W4:Y:S02]  /*2950*/  LDG.E.U16 R171, desc[UR44][R90.64] ;  /* 0x0000002c5aab7981 */ /* 0x000f24000c1e1500 */
[----:B------:R-:W-:-:S02]  /*2960*/  IMAD.WIDE R96, R191, 0x2, R130 ;  /* 0x00000002bf607825 */ /* 0x000fc400078e0282 */
[----:B------:R-:W4:Y:S04]  /*2970*/  LDG.E.U16 R175, desc[UR44][R92.64] ;  /* 0x0000002c5caf7981 */ /* 0x000f28000c1e1500 */
[----:B------:R-:W4:Y:S01]  /*2980*/  LDG.E.U16 R199, desc[UR44][R96.64] ;  /* 0x0000002c60c77981 */ /* 0x000f22000c1e1500 */
[----:B------:R-:W-:Y:S06]  /*2990*/  BAR.SYNC.DEFER_BLOCKING 0x0 ;  /* 0x0000000000007b1d */ /* 0x000fec0000010000 */
[----:B------:R-:W-:Y:S01]  /*29a0*/  UMOV UR13, 0x40000040 ;  /* 0x40000040000d7882 */ /* 0x000fe20000000000 */
[----:B--2---:R-:W-:Y:S04]  /*29b0*/  STS.U16 [R164+UR17+0x4400], R115 ;  /* 0x00440073a4007988 */ /* 0x004fe80008000411 */
[----:B---3--:R-:W-:Y:S04]  /*29c0*/  STS.U16 [R164+UR17+0x4000], R111 ;  /* 0x0040006fa4007988 */ /* 0x008fe80008000411 */
[----:B-----5:R-:W-:Y:S04]  /*29d0*/  STS.U16 [R164+UR17+0x4800], R101 ;  /* 0x00480065a4007988 */ /* 0x020fe80008000411 */
[----:B------:R-:W-:Y:S04]  /*29e0*/  STS.U16 [R164+UR17+0x4c00], R107 ;  /* 0x004c006ba4007988 */ /* 0x000fe80008000411 */
[----:B------:R-:W-:Y:S04]  /*29f0*/  STS.U16 [R185+UR17+0x4100], R110 ;  /* 0x0041006eb9007988 */ /* 0x000fe80008000411 */
[----:B------:R-:W-:Y:S04]  /*2a00*/  STS.U16 [R185+UR17+0x4500], R112 ;  /* 0x00450070b9007988 */ /* 0x000fe80008000411 */
[----:B------:R-:W-:Y:S04]  /*2a10*/  STS.U16 [R185+UR17+0x4900], R102 ;  /* 0x00490066b9007988 */ /* 0x000fe80008000411 */
[----:B------:R-:W-:Y:S04]  /*2a20*/  STS.U16 [R185+UR17+0x4d00], R108 ;  /* 0x004d006cb9007988 */ /* 0x000fe80008000411 */
[----:B------:R0:W-:Y:S04]  /*2a30*/  STS.U16 [R184+UR17+0x4200], R113 ;  /* 0x00420071b8007988 */ /* 0x0001e80008000411 */
[----:B------:R1:W-:Y:S04]  /*2a40*/  STS.U16 [R184+UR17+0x4600], R169 ;  /* 0x004600a9b8007988 */ /* 0x0003e80008000411 */
[----:B------:R-:W-:Y:S04]  /*2a50*/  STS.U16 [R184+UR17+0x4a00], R173 ;  /* 0x004a00adb8007988 */ /* 0x000fe80008000411 */
[----:B------:R-:W-:Y:S04]  /*2a60*/  STS.U16 [R184+UR17+0x4e00], R177 ;  /* 0x004e00b1b8007988 */ /* 0x000fe80008000411 */
[----:B----4-:R-:W-:Y:S04]  /*2a70*/  STS.U16 [R182+UR17+0x4300], R167 ;  /* 0x004300a7b6007988 */ /* 0x010fe80008000411 */
[----:B------:R-:W-:Y:S04]  /*2a80*/  STS.U16 [R182+UR17+0x4700], R171 ;  /* 0x004700abb6007988 */ /* 0x000fe80008000411 */
[----:B------:R2:W-:Y:S04]  /*2a90*/  STS.U16 [R182+UR17+0x4b00], R175 ;  /* 0x004b00afb6007988 */ /* 0x0005e80008000411 */
[----:B------:R-:W-:Y:S01]  /*2aa0*/  STS.U16 [R182+UR17+0x4f00], R199 ;  /* 0x004f00c7b6007988 */ /* 0x000fe20008000411 */
[----:B------:R3:W-:Y:S06]  /*2ab0*/  MEMBAR.ALL.CTA ;  /* 0x0000000000007992 */ /* 0x0007ec0000008000 */
[----:B---3--:R-:W3:Y:S02]  /*2ac0*/  FENCE.VIEW.ASYNC.S ;  /* 0x00000000000073c6 */ /* 0x008ee40000000000 */
[----:B---3--:R-:W-:Y:S06]  /*2ad0*/  BAR.SYNC.DEFER_BLOCKING 0x0 ;  /* 0x0000000000007b1d */ /* 0x008fec0000010000 */
[----:B0-----:R-:W-:-:S06]  /*2ae0*/  WARPGROUP.ARRIVE ;  /* 0x00000000000079c5 */ /* 0x001fcc0000000000 */
[----:B------:R-:W-:Y:S04]  /*2af0*/  HGMMA.64x32x16.F32.BF16 R104, gdesc[UR12].tnspA, RZ, !UPT ;  /* 0x206000000c6879f0 */ /* 0x000fe8000c7018ff */
[----:B------:R-:W-:Y:S01]  /*2b00*/  HGMMA.64x32x16.F32.BF16 R104, gdesc[UR8].tnspA, R104 ;  /* 0x20600000086879f0 */ /* 0x000fe20008701868 */
[----:B------:R-:W-:-:S03]  /*2b10*/  UMOV UR30, UR14 ;  /* 0x0000000e001e7c82 */ /* 0x000fc60008000000 */
[----:B------:R-:W-:Y:S01]  /*2b20*/  HGMMA.64x32x16.F32.BF16 R104, gdesc[UR24].tnspA, R104 ;  /* 0x20600000186879f0 */ /* 0x000fe20008701868 */
[----:B------:R-:W-:-:S03]  /*2b30*/  UMOV UR31, UR15 ;  /* 0x0000000f001f7c82 */ /* 0x000fc60008000000 */
[----:B------:R-:W-:Y:S04]  /*2b40*/  HGMMA.64x32x16.F32.BF16 R104, gdesc[UR20].tnspA, R104 ;  /* 0x20600000146879f0 */ /* 0x000fe80008701868 */
[----:B------:R-:W-:Y:S01]  /*2b50*/  HGMMA.64x32x16.F32.BF16 R88, gdesc[UR28].tnspA, RZ, !UPT ;  /* 0x206000001c5879f0 */ /* 0x000fe2000c7018ff */
[----:B------:R-:W-:Y:S01]  /*2b60*/  UMOV UR34, UR10 ;  /* 0x0000000a00227c82 */ /* 0x000fe20008000000 */
[----:B------:R-:W-:Y:S02]  /*2b70*/  UMOV UR35, UR11 ;  /* 0x0000000b00237c82 */ /* 0x000fe40008000000 */
[----:B------:R-:W-:Y:S01]  /*2b80*/  HGMMA.64x32x16.F32.BF16 R88, gdesc[UR32].tnspA, R88 ;  /* 0x20600000205879f0 */ /* 0x000fe20008701858 */
[----:B------:R-:W-:Y:S01]  /*2b90*/  UMOV UR38, UR26 ;  /* 0x0000001a00267c82 */ /* 0x000fe20008000000 */
[----:B------:R-:W-:-:S02]  /*2ba0*/  UMOV UR39, UR27 ;  /* 0x0000001b00277c82 */ /* 0x000fc40008000000 */
[----:B------:R-:W-:Y:S01]  /*2bb0*/  HGMMA.64x32x16.F32.BF16 R88, gdesc[UR36].tnspA, R88 ;  /* 0x20600000245879f0 */ /* 0x000fe20008701858 */
[----:B------:R-:W-:Y:S01]  /*2bc0*/  UMOV UR42, UR22 ;  /* 0x00000016002a7c82 */ /* 0x000fe20008000000 */
[----:B------:R-:W-:Y:S01]  /*2bd0*/  UMOV UR43, UR23 ;  /* 0x00000017002b7c82 */ /* 0x000fe20008000000 */
[----:B------:R-:W-:Y:S01]  /*2be0*/  IADD3 R225, P0, R190, UR4, RZ ;  /* 0x00000004bee17c10 */ /* 0x000fe2000ff1e0ff */
[----:B------:R-:W-:Y:S03]  /*2bf0*/  HGMMA.64x32x16.F32.BF16 R88, gdesc[UR40].tnspA, R88, gsb0 ;  /* 0x20600000285879f0 */ /* 0x000fe60008001858 */
[C---:B------:R-:W-:Y:S01]  /*2c00*/  IADD3 R198, P4, R225.reuse, 0x8, RZ ;  /* 0x00000008e1c67810 */ /* 0x040fe20007f9e0ff */
[----:B------:R-:W-:Y:S01]  /*2c10*/  IMAD.X R201, RZ, RZ, UR5, P0 ;  /* 0x00000005ffc97e24 */ /* 0x000fe200080e06ff */
[CC--:B------:R-:W-:Y:S02]  /*2c20*/  ISETP.GT.U32.AND P2, PT, R225.reuse, R181.reuse, PT ;  /* 0x000000b5e100720c */ /* 0x0c0fe40003f44070 */
[C---:B------:R-:W-:Y:S01]  /*2c30*/  ISETP.GE.U32.AND P5, PT, R225.reuse, R181, PT ;  /* 0x000000b5e100720c */ /* 0x040fe20003fa6070 */
[----:B------:R-:W-:Y:S01]  /*2c40*/  IMAD.X R223, RZ, RZ, R201, P4 ;  /* 0x000000ffffdf7224 */ /* 0x000fe200020e06c9 */
[----:B------:R-:W-:-:S02]  /*2c50*/  IADD3 R218, P6, R225, 0x9, RZ ;  /* 0x00000009e1da7810 */ /* 0x000fc40007fde0ff */
[----:B------:R-:W-:Y:S02]  /*2c60*/  IADD3 R210, P0, R225, 0x10, RZ ;  /* 0x00000010e1d27810 */ /* 0x000fe40007f1e0ff */
[-C--:B------:R-:W-:Y:S02]  /*2c70*/  ISETP.GT.U32.AND P4, PT, R198, R181.reuse, PT ;  /* 0x000000b5c600720c */ /* 0x080fe40003f84070 */
[C---:B------:R-:W-:Y:S02]  /*2c80*/  ISETP.GT.U32.AND.EX P2, PT, R201.reuse, RZ, PT, P2 ;  /* 0x000000ffc900720c */ /* 0x040fe40003f44120 */
[----:B------:R-:W-:Y:S01]  /*2c90*/  ISETP.GE.U32.AND.EX P5, PT, R201, RZ, PT, P5 ;  /* 0x000000ffc900720c */ /* 0x000fe20003fa6150 */
[--C-:B------:R-:W-:Y:S01]  /*2ca0*/  IMAD.X R222, RZ, RZ, R201.reuse, P6 ;  /* 0x000000ffffde7224 */ /* 0x100fe200030e06c9 */
[----:B------:R-:W-:Y:S01]  /*2cb0*/  IADD3 R205, P1, R225, 0x11, RZ ;  /* 0x00000011e1cd7810 */ /* 0x000fe20007f3e0ff */
[----:B------:R-:W-:Y:S01]  /*2cc0*/  IMAD.X R219, RZ, RZ, R201, P0 ;  /* 0x000000ffffdb7224 */ /* 0x000fe200000e06c9 */
[----:B------:R-:W-:-:S02]  /*2cd0*/  ISETP.GT.U32.AND P0, PT, R218, R181, PT ;  /* 0x000000b5da00720c */ /* 0x000fc40003f04070 */
[----:B------:R-:W-:Y:S02]  /*2ce0*/  ISETP.GT.U32.AND.EX P4, PT, R223, RZ, PT, P4 ;  /* 0x000000ffdf00720c */ /* 0x000fe40003f84140 */
[----:B------:R-:W-:Y:S02]  /*2cf0*/  IADD3 R202, P3, R225, 0x18, RZ ;  /* 0x00000018e1ca7810 */ /* 0x000fe40007f7e0ff */
[----:B------:R-:W-:Y:S02]  /*2d00*/  IADD3.X R220, RZ, R201, RZ, P1, !PT ;  /* 0x000000c9ffdc7210 */ /* 0x000fe40000ffe4ff */
[-C--:B------:R-:W-:Y:S02]  /*2d10*/  ISETP.GT.U32.AND P1, PT, R210, R181.reuse, PT ;  /* 0x000000b5d200720c */ /* 0x080fe40003f24070 */
[----:B------:R-:W-:Y:S01]  /*2d20*/  ISETP.GT.U32.AND.EX P0, PT, R222, RZ, PT, P0 ;  /* 0x000000ffde00720c */ /* 0x000fe20003f04100 */
[----:B------:R-:W-:Y:S01]  /*2d30*/  IMAD.X R221, RZ, RZ, R201, P3 ;  /* 0x000000ffffdd7224 */ /* 0x000fe200018e06c9 */
[----:B------:R-:W-:-:S02]  /*2d40*/  ISETP.GT.U32.AND P3, PT, R205, R181, PT ;  /* 0x000000b5cd00720c */ /* 0x000fc40003f64070 */
[----:B------:R-:W-:Y:S02]  /*2d50*/  ISETP.GT.U32.AND.EX P1, PT, R219, RZ, PT, P1 ;  /* 0x000000ffdb00720c */ /* 0x000fe40003f24110 */
[----:B------:R-:W-:Y:S02]  /*2d60*/  IADD3 R200, P6, R225, 0x19, RZ ;  /* 0x00000019e1c87810 */ /* 0x000fe40007fde0ff */
[----:B------:R-:W-:-:S03]  /*2d70*/  ISETP.GT.U32.AND.EX P3, PT, R220, RZ, PT, P3 ;  /* 0x000000ffdc00720c */ /* 0x000fc60003f64130 */
[----:B------:R-:W-:Y:S01]  /*2d80*/  IMAD.X R224, RZ, RZ, R201, P6 ;  /* 0x000000ffffe07224 */ /* 0x000fe200030e06c9 */
[----:B------:R-:W-:Y:S02]  /*2d90*/  WARPGROUP.DEPBAR.LE gsb0, 0x0 ;  /* 0x00008000000079c5 */ /* 0x000fe40000010000 */
[----:B------:R-:W-:Y:S01]  /*2da0*/  FMUL R215, R105, UR46 ;  /* 0x0000002e69d77c20 */ /* 0x000fe20008400000 */
[----:B------:R-:W-:Y:S01]  /*2db0*/  FMUL R216, R104, UR46 ;  /* 0x0000002e68d87c20 */ /* 0x000fe20008400000 */
[----:B------:R-:W-:-:S03]  /*2dc0*/  FMUL R207, R108, UR46 ;  /* 0x0000002e6ccf7c20 */ /* 0x000fc60008400000 */
[----:B------:R-:W-:Y:S02]  /*2dd0*/  FSEL R215, R215, -INF , !P5 ;  /* 0xff800000d7d77808 */ /* 0x000fe40006800000 */
[----:B------:R-:W-:Y:S01]  /*2de0*/  FSEL R216, R216, -INF , !P2 ;  /* 0xff800000d8d87808 */ /* 0x000fe20005000000 */
[----:B------:R-:W-:Y:S01]  /*2df0*/  FMUL R208, R109, UR46 ;  /* 0x0000002e6dd07c20 */ /* 0x000fe20008400000 */
[----:B------:R-:W-:Y:S02]  /*2e00*/  FSEL R207, R207, -INF , !P4 ;  /* 0xff800000cfcf7808 */ /* 0x000fe40006000000 */
[----:B------:R-:W-:Y:S01]  /*2e10*/  FMNMX R104, R216, R215, !PT ;  /* 0x000000d7d8687209 */ /* 0x000fe20007800000 */
[----:B------:R-:W-:Y:S01]  /*2e20*/  FMUL R211, R112, UR46 ;  /* 0x0000002e70d37c20 */ /* 0x000fe20008400000 */
[----:B------:R-:W-:Y:S02]  /*2e30*/  FSEL R208, R208, -INF , !P0 ;  /* 0xff800000d0d07808 */ /* 0x000fe40004000000 */
[----:B------:R-:W-:Y:S01]  /*2e40*/  FMNMX R105, R207, R104, !PT ;  /* 0x00000068cf697209 */ /* 0x000fe20007800000 */
[----:B------:R-:W-:Y:S01]  /*2e50*/  FMUL R212, R113, UR46 ;  /* 0x0000002e71d47c20 */ /* 0x000fe20008400000 */
[----:B------:R-:W-:-:S02]  /*2e60*/  ISETP.GT.U32.AND P4, PT, R202, R181, PT ;  /* 0x000000b5ca00720c */ /* 0x000fc40003f84070 */
[----:B------:R-:W-:Y:S02]  /*2e70*/  FSEL R211, R211, -INF , !P1 ;  /* 0xff800000d3d37808 */ /* 0x000fe40004800000 */
[----:B------:R-:W-:Y:S01]  /*2e80*/  FMNMX R104, R208, R105, !PT ;  /* 0x00000069d0687209 */ /* 0x000fe20007800000 */
[----:B------:R-:W-:Y:S01]  /*2e90*/  FMUL R209, R116, UR46 ;  /* 0x0000002e74d17c20 */ /* 0x000fe20008400000 */
[----:B------:R-:W-:Y:S02]  /*2ea0*/  ISETP.GT.U32.AND P5, PT, R200, R181, PT ;  /* 0x000000b5c800720c */ /* 0x000fe40003fa4070 */
[----:B------:R-:W-:Y:S02]  /*2eb0*/  ISETP.GT.U32.AND.EX P4, PT, R221, RZ, PT, P4 ;  /* 0x000000ffdd00720c */ /* 0x000fe40003f84140 */
[----:B------:R-:W-:Y:S02]  /*2ec0*/  FSEL R212, R212, -INF , !P3 ;  /* 0xff800000d4d47808 */ /* 0x000fe40005800000 */
[----:B------:R-:W-:Y:S01]  /*2ed0*/  FMNMX R105, R211, R104, !PT ;  /* 0x00000068d3697209 */ /* 0x000fe20007800000 */
[----:B------:R-:W-:Y:S01]  /*2ee0*/  FMUL R214, R117, UR46 ;  /* 0x0000002e75d67c20 */ /* 0x000fe20008400000 */
[----:B------:R-:W-:-:S02]  /*2ef0*/  ISETP.GT.U32.AND.EX P5, PT, R224, RZ, PT, P5 ;  /* 0x000000ffe000720c */ /* 0x000fc40003fa4150 */
[----:B------:R-:W-:Y:S02]  /*2f00*/  FSEL R209, R209, -INF , !P4 ;  /* 0xff800000d1d17808 */ /* 0x000fe40006000000 */
[----:B------:R-:W-:Y:S02]  /*2f10*/  FMNMX R104, R212, R105, !PT ;  /* 0x00000069d4687209 */ /* 0x000fe40007800000 */
[----:B------:R-:W-:Y:S02]  /*2f20*/  FSEL R214, R214, -INF , !P5 ;  /* 0xff800000d6d67808 */ /* 0x000fe40006800000 */
[----:B------:R-:W-:-:S04]  /*2f30*/  FMNMX R105, R209, R104, !PT ;  /* 0x00000068d1697209 */ /* 0x000fc80007800000 */
[----:B------:R-:W-:-:S05]  /*2f40*/  FMNMX R226, R214, R105, !PT ;  /* 0x00000069d6e27209 */ /* 0x000fca0007800000 */
[----:B------:R-:W0:Y:S01]  /*2f50*/  SHFL.BFLY PT, R227, R226, 0x2, 0x1f ;  /* 0x0c401f00e2e37f89 */ /* 0x000e2200000e0000 */
[----:B-1----:R-:W-:-:S05]  /*2f60*/  IMAD.WIDE R168, R183, 0x2, R122 ;  /* 0x00000002b7a87825 */ /* 0x002fca00078e027a */
[----:B------:R1:W3:Y:S01]  /*2f70*/  LDG.E.U16 R206, desc[UR44][R168.64] ;  /* 0x0000002ca8ce7981 */ /* 0x0002e2000c1e1500 */
[CC--:B------:R-:W-:Y:S02]  /*2f80*/  ISETP.GT.U32.AND P4, PT, R225.reuse, R186.reuse, PT ;  /* 0x000000bae100720c */ /* 0x0c0fe40003f84070 */
[----:B------:R-:W-:Y:S01]  /*2f90*/  ISETP.GE.U32.AND P3, PT, R225, R186, PT ;  /* 0x000000bae100720c */ /* 0x000fe20003f66070 */
[----:B--2---:R-:W-:-:S04]  /*2fa0*/  IMAD.WIDE R174, R183, 0x2, R124 ;  /* 0x00000002b7ae7825 */ /* 0x004fc800078e027c */
[----:B-1----:R-:W-:-:S04]  /*2fb0*/  IMAD.WIDE R168, R183, 0x2, R14 ;  /* 0x00000002b7a87825 */ /* 0x002fc800078e020e */
[----:B------:R-:W-:Y:S01]  /*2fc0*/  FMUL R232, R107, UR46 ;  /* 0x0000002e6be87c20 */ /* 0x000fe20008400000 */
[----:B------:R-:W-:Y:S01]  /*2fd0*/  ISETP.GT.U32.AND.EX P4, PT, R201, RZ, PT, P4 ;  /* 0x000000ffc900720c */ /* 0x000fe20003f84140 */
[----:B------:R-:W2:Y:S01]  /*2fe0*/  LDG.E.U16 R203, desc[UR44][R174.64] ;  /* 0x0000002caecb7981 */ /* 0x000ea2000c1e1500 */
[----:B------:R-:W-:Y:S01]  /*2ff0*/  IMAD.WIDE R176, R183, 0x2, R20 ;  /* 0x00000002b7b07825 */ /* 0x000fe200078e0214 */
[----:B------:R-:W-:Y:S02]  /*3000*/  ISETP.GE.U32.AND.EX P3, PT, R201, RZ, PT, P3 ;  /* 0x000000ffc900720c */ /* 0x000fe40003f66130 */
[----:B------:R1:W4:Y:S01]  /*3010*/  LDG.E.U16 R168, desc[UR44][R168.64] ;  /* 0x0000002ca8a87981 */ /* 0x000322000c1e1500 */
[----:B------:R-:W-:Y:S01]  /*3020*/  IMAD.WIDE R108, R183, 0x2, R8 ;  /* 0x00000002b76c7825 */ /* 0x000fe200078e0208 */
[----:B0-----:R-:W-:-:S03]  /*3030*/  FMNMX R227, R226, R227, !PT ;  /* 0x000000e3e2e37209 */ /* 0x001fc60007800000 */
[----:B------:R-:W-:Y:S01]  /*3040*/  FMUL R226, R110, UR46 ;  /* 0x0000002e6ee27c20 */ /* 0x000fe20008400000 */
[-C--:B------:R-:W-:Y:S01]  /*3050*/  ISETP.GT.U32.AND P0, PT, R218, R186.reuse, PT ;  /* 0x000000bada00720c */ /* 0x080fe20003f04070 */
[----:B------:R0:W5:Y:S01]  /*3060*/  LDG.E.U16 R177, desc[UR44][R176.64] ;  /* 0x0000002cb0b17981 */ /* 0x000162000c1e1500 */
[----:B-1----:R-:W-:Y:S01]  /*3070*/  FMUL R169, R106, UR46 ;  /* 0x0000002e6aa97c20 */ /* 0x002fe20008400000 */
[----:B------:R-:W-:Y:S01]  /*3080*/  IMAD.WIDE R174, R183, 0x2, R16 ;  /* 0x00000002b7ae7825 */ /* 0x000fe200078e0210 */
[----:B------:R-:W-:Y:S01]  /*3090*/  FSEL R232, R232, -INF , !P3 ;  /* 0xff800000e8e87808 */ /* 0x000fe20005800000 */
[----:B------:R1:W3:Y:S02]  /*30a0*/  LDG.E.U16 R109, desc[UR44][R108.64] ;  /* 0x0000002c6c6d7981 */ /* 0x0002e4000c1e1500 */
[----:B------:R-:W-:Y:S01]  /*30b0*/  FSEL R169, R169, -INF , !P4 ;  /* 0xff800000a9a97808 */ /* 0x000fe20006000000 */
[----:B0-----:R-:W-:Y:S01]  /*30c0*/  FMUL R176, R111, UR46 ;  /* 0x0000002e6fb07c20 */ /* 0x001fe20008400000 */
[----:B------:R-:W-:Y:S01]  /*30d0*/  FSEL R226, R226, -INF , !P2 ;  /* 0xff800000e2e27808 */ /* 0x000fe20005000000 */
[----:B------:R0:W4:Y:S01]  /*30e0*/  LDG.E.U16 R175, desc[UR44][R174.64] ;  /* 0x0000002caeaf7981 */ /* 0x000122000c1e1500 */
[----:B------:R-:W-:-:S02]  /*30f0*/  ISETP.GT.U32.AND P2, PT, R205, R186, PT ;  /* 0x000000bacd00720c */ /* 0x000fc40003f44070 */
[----:B------:R-:W-:Y:S01]  /*3100*/  ISETP.GT.U32.AND.EX P0, PT, R222, RZ, PT, P0 ;  /* 0x000000ffde00720c */ /* 0x000fe20003f04100 */
[----:B-1----:R-:W-:Y:S01]  /*3110*/  FMUL R108, R93, UR46 ;  /* 0x0000002e5d6c7c20 */ /* 0x002fe20008400000 */
[----:B------:R-:W-:Y:S02]  /*3120*/  ISETP.GT.U32.AND P1, PT, R210, R186, PT ;  /* 0x000000bad200720c */ /* 0x000fe40003f24070 */
[----:B------:R-:W-:Y:S02]  /*3130*/  FMNMX R93, R169, R232, !PT ;  /* 0x000000e8a95d7209 */ /* 0x000fe40007800000 */
[C---:B------:R-:W-:Y:S02]  /*3140*/  ISETP.GT.U32.AND P5, PT, R218.reuse, R187, PT ;  /* 0x000000bbda00720c */ /* 0x040fe40003fa4070 */
[----:B------:R-:W-:Y:S01]  /*3150*/  ISETP.GT.U32.AND P4, PT, R218, R188, PT ;  /* 0x000000bcda00720c */ /* 0x000fe20003f84070 */
[----:B------:R-:W-:Y:S01]  /*3160*/  FMUL R218, R115, UR46 ;  /* 0x0000002e73da7c20 */ /* 0x000fe20008400000 */
[----:B0-----:R-:W-:Y:S01]  /*3170*/  FMUL R174, R114, UR46 ;  /* 0x0000002e72ae7c20 */ /* 0x001fe20008400000 */
[----:B------:R-:W-:-:S02]  /*3180*/  ISETP.GT.U32.AND.EX P2, PT, R220, RZ, PT, P2 ;  /* 0x000000ffdc00720c */ /* 0x000fc40003f44120 */
[----:B------:R-:W-:Y:S02]  /*3190*/  ISETP.GT.U32.AND P3, PT, R205, R187, PT ;  /* 0x000000bbcd00720c */ /* 0x000fe40003f64070 */
[----:B------:R-:W-:Y:S02]  /*31a0*/  FSEL R176, R176, -INF , !P0 ;  /* 0xff800000b0b07808 */ /* 0x000fe40004000000 */
[----:B------:R-:W-:Y:S02]  /*31b0*/  ISETP.GT.U32.AND.EX P1, PT, R219, RZ, PT, P1 ;  /* 0x000000ffdb00720c */ /* 0x000fe40003f24110 */
[----:B------:R-:W-:Y:S01]  /*31c0*/  FMNMX R93, R226, R93, !PT ;  /* 0x0000005de25d7209 */ /* 0x000fe20007800000 */
[----:B------:R-:W-:Y:S01]  /*31d0*/  FMUL R97, R97, UR46 ;  /* 0x0000002e61617c20 */ /* 0x000fe20008400000 */
[----:B------:R-:W-:Y:S02]  /*31e0*/  FSEL R218, R218, -INF , !P2 ;  /* 0xff800000dada7808 */ /* 0x000fe40005000000 */
[----:B------:R-:W-:-:S02]  /*31f0*/  ISETP.GT.U32.AND.EX P3, PT, R220, RZ, PT, P3 ;  /* 0x000000ffdc00720c */ /* 0x000fc40003f64130 */
[----:B------:R-:W-:Y:S02]  /*3200*/  FSEL R174, R174, -INF , !P1 ;  /* 0xff800000aeae7808 */ /* 0x000fe40004800000 */
[----:B------:R-:W-:Y:S02]  /*3210*/  ISETP.GT.U32.AND P2, PT, R202, R186, PT ;  /* 0x000000baca00720c */ /* 0x000fe40003f44070 */
[----:B------:R-:W-:Y:S01]  /*3220*/  FMNMX R93, R176, R93, !PT ;  /* 0x0000005db05d7209 */ /* 0x000fe20007800000 */
[----:B------:R-:W-:-:S04]  /*3230*/  IMAD.WIDE R166, R183, 0x2, R120 ;  /* 0x00000002b7a67825 */ /* 0x000fc800078e0278 */
[----:B------:R-:W-:Y:S01]  /*3240*/  FMUL R228, R118, UR46 ;  /* 0x0000002e76e47c20 */ /* 0x000fe20008400000 */
[----:B------:R-:W-:Y:S02]  /*3250*/  FSEL R97, R97, -INF , !P3 ;  /* 0xff80000061617808 */ /* 0x000fe40005800000 */
[----:B------:R-:W-:Y:S01]  /*3260*/  ISETP.GT.U32.AND.EX P2, PT, R221, RZ, PT, P2 ;  /* 0x000000ffdd00720c */ /* 0x000fe20003f44120 */
[----:B------:R-:W-:Y:S01]  /*3270*/  FMUL R230, R119, UR46 ;  /* 0x0000002e77e67c20 */ /* 0x000fe20008400000 */
[----:B------:R-:W-:Y:S01]  /*3280*/  ISETP.GT.U32.AND P3, PT, R200, R186, PT ;  /* 0x000000bac800720c */ /* 0x000fe20003f64070 */
[----:B------:R0:W4:Y:S01]  /*3290*/  LDG.E.U16 R213, desc[UR44][R166.64] ;  /* 0x0000002ca6d57981 */ /* 0x000122000c1e1500 */
[----:B------:R-:W-:Y:S02]  /*32a0*/  FMNMX R93, R174, R93, !PT ;  /* 0x0000005dae5d7209 */ /* 0x000fe40007800000 */
[----:B------:R-:W-:Y:S02]  /*32b0*/  FSEL R228, R228, -INF , !P2 ;  /* 0xff800000e4e47808 */ /* 0x000fe40005000000 */
[----:B------:R-:W-:-:S02]  /*32c0*/  ISETP.GT.U32.AND.EX P3, PT, R224, RZ, PT, P3 ;  /* 0x000000ffe000720c */ /* 0x000fc40003f64130 */
[----:B------:R-:W-:Y:S01]  /*32d0*/  FMNMX R93, R218, R93, !PT ;  /* 0x0000005dda5d7209 */ /* 0x000fe20007800000 */
[----:B------:R-:W-:Y:S01]  /*32e0*/  IMAD.WIDE R170, R183, 0x2, R128 ;  /* 0x00000002b7aa7825 */ /* 0x000fe200078e0280 */
[----:B------:R-:W-:-:S03]  /*32f0*/  FSEL R230, R230, -INF , !P3 ;  /* 0xff800000e6e67808 */ /* 0x000fc60005800000 */
[C---:B0-----:R-:W-:Y:S01]  /*3300*/  IMAD.WIDE R166, R183.reuse, 0x2, R18 ;  /* 0x00000002b7a67825 */ /* 0x041fe200078e0212 */
[----:B------:R-:W-:Y:S01]  /*3310*/  FMNMX R93, R228, R93, !PT ;  /* 0x0000005de45d7209 */ /* 0x000fe20007800000 */
[----:B------:R-:W4:Y:S02]  /*3320*/  LDG.E.U16 R199, desc[UR44][R170.64] ;  /* 0x0000002caac77981 */ /* 0x000f24000c1e1500 */
[C---:B------:R-:W-:Y:S01]  /*3330*/  IMAD.WIDE R172, R183.reuse, 0x2, R126 ;  /* 0x00000002b7ac7825 */ /* 0x040fe200078e027e */
[----:B------:R-:W-:Y:S01]  /*3340*/  FMNMX R114, R230, R93, !PT ;  /* 0x0000005de6727209 */ /* 0x000fe20007800000 */
[----:B------:R0:W4:Y:S02]  /*3350*/  LDG.E.U16 R166, desc[UR44][R166.64] ;  /* 0x0000002ca6a67981 */ /* 0x000124000c1e1500 */
[C---:B------:R-:W-:Y:S02]  /*3360*/  IMAD.WIDE R112, R183.reuse, 0x2, R12 ;  /* 0x00000002b7707825 */ /* 0x040fe400078e020c */
[----:B------:R1:W4:Y:S02]  /*3370*/  LDG.E.U16 R204, desc[UR44][R172.64] ;  /* 0x0000002caccc7981 */ /* 0x000324000c1e1500 */
[----:B------:R-:W-:-:S02]  /*3380*/  IMAD.WIDE R104, R183, 0x2, R4 ;  /* 0x00000002b7687825 */ /* 0x000fc400078e0204 */
[----:B------:R-:W4:Y:S02]  /*3390*/  LDG.E.U16 R113, desc[UR44][R112.64] ;  /* 0x0000002c70717981 */ /* 0x000f24000c1e1500 */
[----:B------:R-:W-:-:S04]  /*33a0*/  IMAD.WIDE R116, R183, 0x2, R22 ;  /* 0x00000002b7747825 */ /* 0x000fc800078e0216 */
[----:B0-----:R-:W-:Y:S01]  /*33b0*/  FMUL R167, R92, UR46 ;  /* 0x0000002e5ca77c20 */ /* 0x001fe20008400000 */
[----:B------:R0:W4:Y:S01]  /*33c0*/  LDG.E.U16 R105, desc[UR44][R104.64] ;  /* 0x0000002c68697981 */ /* 0x000122000c1e1500 */
[----:B------:R-:W-:-:S03]  /*33d0*/  IMAD.WIDE R170, R183, 0x2, R10 ;  /* 0x00000002b7aa7825 */ /* 0x000fc600078e020a */
[----:B------:R-:W4:Y:S01]  /*33e0*/  LDG.E.U16 R116, desc[UR44][R116.64] ;  /* 0x0000002c74747981 */ /* 0x000f22000c1e1500 */
[----:B-1----:R-:W-:-:S03]  /*33f0*/  IMAD.WIDE R172, R183, 0x2, R6 ;  /* 0x00000002b7ac7825 */ /* 0x002fc600078e0206 */
[----:B------:R-:W4:Y:S01]  /*3400*/  LDG.E.U16 R170, desc[UR44][R170.64] ;  /* 0x0000002caaaa7981 */ /* 0x000f22000c1e1500 */
[----:B------:R-:W-:-:S03]  /*3410*/  IMAD.WIDE R92, R183, 0x2, R2 ;  /* 0x00000002b75c7825 */ /* 0x000fc600078e0202 */
[----:B------:R-:W4:Y:S04]  /*3420*/  LDG.E.U16 R172, desc[UR44][R172.64] ;  /* 0x0000002cacac7981 */ /* 0x000f28000c1e1500 */
[----:B------:R1:W4:Y:S01]  /*3430*/  LDG.E.U16 R110, desc[UR44][R92.64] ;  /* 0x0000002c5c6e7981 */ /* 0x000322000c1e1500 */
[----:B------:R-:W-:Y:S02]  /*3440*/  ISETP.GT.U32.AND.EX P5, PT, R222, RZ, PT, P5 ;  /* 0x000000ffde00720c */ /* 0x000fe40003fa4150 */
[-C--:B------:R-:W-:Y:S01]  /*3450*/  ISETP.GT.U32.AND P2, PT, R202, R187.reuse, PT ;  /* 0x000000bbca00720c */ /* 0x080fe20003f44070 */
[----:B0-----:R-:W0:Y:S01]  /*3460*/  SHFL.BFLY PT, R104, R227, 0x1, 0x1f ;  /* 0x0c201f00e3687f89 */ /* 0x001e2200000e0000 */
[-C--:B------:R-:W-:Y:S01]  /*3470*/  ISETP.GT.U32.AND P6, PT, R225, R187.reuse, PT ;  /* 0x000000bbe100720c */ /* 0x080fe20003fc4070 */
[----:B------:R-:W-:Y:S01]  /*3480*/  FMUL R100, R100, UR46 ;  /* 0x0000002e64647c20 */ /* 0x000fe20008400000 */
[----:B------:R-:W-:Y:S01]  /*3490*/  FSEL R108, R108, -INF , !P5 ;  /* 0xff8000006c6c7808 */ /* 0x000fe20006800000 */
[----:B------:R-:W-:Y:S01]  /*34a0*/  FMUL R88, R88, UR46 ;  /* 0x0000002e58587c20 */ /* 0x000fe20008400000 */
[----:B------:R-:W-:Y:S01]  /*34b0*/  ISETP.GT.U32.AND.EX P2, PT, R221, RZ, PT, P2 ;  /* 0x000000ffdd00720c */ /* 0x000fe20003f44120 */
[----:B------:R-:W-:Y:S01]  /*34c0*/  FMUL R112, R89, UR46 ;  /* 0x0000002e59707c20 */ /* 0x000fe20008400000 */
[----:B------:R-:W-:-:S02]  /*34d0*/  ISETP.GE.U32.AND P5, PT, R225, R187, PT ;  /* 0x000000bbe100720c */ /* 0x000fc40003fa6070 */
[-C--:B------:R-:W-:Y:S01]  /*34e0*/  ISETP.GT.U32.AND P0, PT, R210, R187.reuse, PT ;  /* 0x000000bbd200720c */ /* 0x080fe20003f04070 */
[----:B------:R-:W-:Y:S01]  /*34f0*/  FMUL R96, R96, UR46 ;  /* 0x0000002e60607c20 */ /* 0x000fe20008400000 */
[----:B------:R-:W-:Y:S02]  /*3500*/  ISETP.GT.U32.AND.EX P6, PT, R201, RZ, PT, P6 ;  /* 0x000000ffc900720c */ /* 0x000fe40003fc4160 */
[----:B------:R-:W-:Y:S01]  /*3510*/  ISETP.GT.U32.AND P1, PT, R225, R188, PT ;  /* 0x000000bce100720c */ /* 0x000fe20003f24070 */
[----:B------:R-:W0:Y:S01]  /*3520*/  SHFL.BFLY PT, R115, R114, 0x2, 0x1f ;  /* 0x0c401f0072737f89 */ /* 0x000e2200000e0000 */
[----:B------:R-:W-:Y:S02]  /*3530*/  FSEL R100, R100, -INF , !P2 ;  /* 0xff80000064647808 */ /* 0x000fe40005000000 */
[----:B------:R-:W-:Y:S01]  /*3540*/  ISETP.GT.U32.AND P2, PT, R198, R187, PT ;  /* 0x000000bbc600720c */ /* 0x000fe20003f44070 */
[----:B------:R-:W-:Y:S01]  /*3550*/  FMUL R91, R91, UR46 ;  /* 0x0000002e5b5b7c20 */ /* 0x000fe20008400000 */
[----:B------:R-:W-:Y:S01]  /*3560*/  ISETP.GE.U32.AND.EX P5, PT, R201, RZ, PT, P5 ;  /* 0x000000ffc900720c */ /* 0x000fe20003fa6150 */
[----:B------:R-:W-:Y:S01]  /*3570*/  BAR.SYNC.DEFER_BLOCKING 0x0 ;  /* 0x0000000000007b1d */ /* 0x000fe20000010000 */
[----:B------:R-:W-:-:S02]  /*3580*/  FSEL R89, R88, -INF , !P6 ;  /* 0xff80000058597808 */ /* 0x000fc40007000000 */
[----:B------:R-:W-:Y:S02]  /*3590*/  ISETP.GT.U32.AND P6, PT, R202, R188, PT ;  /* 0x000000bcca00720c */ /* 0x000fe40003fc4070 */
[----:B------:R-:W-:Y:S02]  /*35a0*/  ISETP.GT.U32.AND.EX P2, PT, R223, RZ, PT, P2 ;  /* 0x000000ffdf00720c */ /* 0x000fe40003f44120 */
[----:B------:R-:W-:Y:S02]  /*35b0*/  FSEL R202, R112, -INF , !P5 ;  /* 0xff80000070ca7808 */ /* 0x000fe40006800000 */
[----:B------:R-:W-:Y:S02]  /*35c0*/  FSEL R167, R167, -INF , !P2 ;  /* 0xff800000a7a77808 */ /* 0x000fe40005000000 */
[----:B-1----:R-:W-:Y:S02]  /*35d0*/  FMNMX R92, R89, R202, !PT ;  /* 0x000000ca595c7209 */ /* 0x002fe40007800000 */
[----:B------:R-:W-:-:S02]  /*35e0*/  ISETP.GT.U32.AND.EX P0, PT, R219, RZ, PT, P0 ;  /* 0x000000ffdb00720c */ /* 0x000fc40003f04100 */
[----:B------:R-:W-:Y:S01]  /*35f0*/  FMNMX R93, R167, R92, !PT ;  /* 0x0000005ca75d7209 */ /* 0x000fe20007800000 */
[----:B------:R-:W-:Y:S01]  /*3600*/  FMUL R88, R90, UR46 ;  /* 0x0000002e5a587c20 */ /* 0x000fe20008400000 */
[----:B------:R-:W-:Y:S02]  /*3610*/  FSEL R96, R96, -INF , !P0 ;  /* 0xff80000060607808 */ /* 0x000fe40004000000 */
[----:B0-----:R-:W-:Y:S02]  /*3620*/  FMNMX R104, R227, R104, !PT ;  /* 0x00000068e3687209 */ /* 0x001fe40007800000 */
[----:B------:R-:W-:Y:S02]  /*3630*/  ISETP.GT.U32.AND.EX P1, PT, R201, RZ, PT, P1 ;  /* 0x000000ffc900720c */ /* 0x000fe40003f24110 */
[----:B------:R-:W-:Y:S02]  /*3640*/  FMNMX R93, R108, R93, !PT ;  /* 0x0000005d6c5d7209 */ /* 0x000fe40007800000 */
[----:B------:R-:W-:-:S02]  /*3650*/  FMNMX R104, R104, R189, !PT ;  /* 0x000000bd68687209 */ /* 0x000fc40007800000 */
[----:B------:R-:W-:Y:S02]  /*3660*/  FSEL R88, R88, -INF , !P1 ;  /* 0xff80000058587808 */ /* 0x000fe40004800000 */
[----:B------:R-:W-:Y:S02]  /*3670*/  FMNMX R92, R96, R93, !PT ;  /* 0x0000005d605c7209 */ /* 0x000fe40007800000 */
[----:B------:R-:W-:Y:S01]  /*3680*/  ISETP.GT.U32.AND P1, PT, R200, R187, PT ;  /* 0x000000bbc800720c */ /* 0x000fe20003f24070 */
[----:B------:R-:W-:Y:S01]  /*3690*/  FMUL R90, R101, UR46 ;  /* 0x0000002e655a7c20 */ /* 0x000fe20008400000 */
[----:B------:R-:W-:Y:S02]  /*36a0*/  ISETP.GE.U32.AND P0, PT, R225, R188, PT ;  /* 0x000000bce100720c */ /* 0x000fe40003f06070 */
[----:B------:R-:W-:Y:S01]  /*36b0*/  FMNMX R93, R97, R92, !PT ;  /* 0x0000005c615d7209 */ /* 0x000fe20007800000 */
[----:B------:R-:W-:Y:S01]  /*36c0*/  FADD R92, -R104, R189 ;  /* 0x000000bd685c7221 */ /* 0x000fe20000000100 */
[----:B------:R-:W-:-:S02]  /*36d0*/  ISETP.GT.U32.AND.EX P1, PT, R224, RZ, PT, P1 ;  /* 0x000000ffe000720c */ /* 0x000fc40003f24110 */
[-C--:B------:R-:W-:Y:S02]  /*36e0*/  ISETP.GT.U32.AND P5, PT, R198, R188.reuse, PT ;  /* 0x000000bcc600720c */ /* 0x080fe40003fa4070 */
[----:B------:R-:W-:Y:S01]  /*36f0*/  ISETP.GE.U32.AND.EX P0, PT, R201, RZ, PT, P0 ;  /* 0x000000ffc900720c */ /* 0x000fe20003f06100 */
[----:B------:R-:W-:Y:S01]  /*3700*/  FMUL R198, R92, 1.4426950216293334961 ;  /* 0x3fb8aa3b5cc67820 */ /* 0x000fe20000400000 */
[----:B------:R-:W-:Y:S01]  /*3710*/  FSEL R90, R90, -INF , !P1 ;  /* 0xff8000005a5a7808 */ /* 0x000fe20004800000 */
[----:B------:R-:W-:Y:S01]  /*3720*/  FMUL R92, R94, UR46 ;  /* 0x0000002e5e5c7c20 */ /* 0x000fe20008400000 */
[----:B------:R-:W-:Y:S02]  /*3730*/  FMNMX R93, R100, R93, !PT ;  /* 0x0000005d645d7209 */ /* 0x000fe40007800000 */
[----:B------:R-:W-:Y:S02]  /*3740*/  ISETP.GT.U32.AND.EX P5, PT, R223, RZ, PT, P5 ;  /* 0x000000ffdf00720c */ /* 0x000fe40003fa4150 */
[----:B------:R-:W-:Y:S01]  /*3750*/  FSEL R91, R91, -INF , !P0 ;  /* 0xff8000005b5b7808 */ /* 0x000fe20004000000 */
[----:B------:R-:W-:Y:S01]  /*3760*/  FADD R208, R208, -R104 ;  /* 0x80000068d0d07221 */ /* 0x000fe20000000000 */
[----:B------:R-:W-:Y:S01]  /*3770*/  FMNMX R171, R90, R93, !PT ;  /* 0x0000005d5aab7209 */ /* 0x000fe20007800000 */
[----:B------:R-:W-:Y:S01]  /*3780*/  FMUL R93, R95, UR46 ;  /* 0x0000002e5f5d7c20 */ /* 0x000fe20008400000 */
[----:B------:R-:W-:-:S02]  /*3790*/  ISETP.GT.U32.AND P3, PT, R210, R188, PT ;  /* 0x000000bcd200720c */ /* 0x000fc40003f64070 */
[----:B------:R-:W-:Y:S02]  /*37a0*/  ISETP.GT.U32.AND.EX P4, PT, R222, RZ, PT, P4 ;  /* 0x000000ffde00720c */ /* 0x000fe40003f84140 */
[----:B------:R-:W-:Y:S02]  /*37b0*/  FSEL R92, R92, -INF , !P5 ;  /* 0xff8000005c5c7808 */ /* 0x000fe40006800000 */
[----:B------:R-:W-:Y:S01]  /*37c0*/  FMNMX R101, R88, R91, !PT ;  /* 0x0000005b58657209 */ /* 0x000fe20007800000 */
[----:B------:R-:W-:Y:S01]  /*37d0*/  FMUL R94, R98, UR46 ;  /* 0x0000002e625e7c20 */ /* 0x000fe20008400000 */
[----:B------:R-:W-:Y:S01]  /*37e0*/  FMUL R98, R102, UR46 ;  /* 0x0000002e66627c20 */ /* 0x000fe20008400000 */
[----:B------:R-:W-:Y:S01]  /*37f0*/  ISETP.GT.U32.AND P2, PT, R205, R188, PT ;  /* 0x000000bccd00720c */ /* 0x000fe20003f44070 */
[----:B------:R-:W-:Y:S01]  /*3800*/  FMUL R112, R208, 1.4426950216293334961 ;  /* 0x3fb8aa3bd0707820 */ /* 0x000fe20000400000 */
[----:B------:R-:W-:Y:S01]  /*3810*/  ISETP.GT.U32.AND.EX P3, PT, R219, RZ, PT, P3 ;  /* 0x000000ffdb00720c */ /* 0x000fe20003f64130 */
[----:B------:R-:W0:Y:S01]  /*3820*/  SHFL.BFLY PT, R208, R171, 0x2, 0x1f ;  /* 0x0c401f00abd07f89 */ /* 0x000e2200000e0000 */
[----:B------:R-:W-:-:S02]  /*3830*/  FSEL R93, R93, -INF , !P4 ;  /* 0xff8000005d5d7808 */ /* 0x000fc40006000000 */
[----:B------:R-:W-:Y:S01]  /*3840*/  FMNMX R102, R92, R101, !PT ;  /* 0x000000655c667209 */ /* 0x000fe20007800000 */
[----:B------:R-:W-:Y:S01]  /*3850*/  FMUL R95, R99, UR46 ;  /* 0x0000002e635f7c20 */ /* 0x000fe20008400000 */
[----:B------:R-:W-:Y:S02]  /*3860*/  ISETP.GT.U32.AND.EX P2, PT, R220, RZ, PT, P2 ;  /* 0x000000ffdc00720c */ /* 0x000fe40003f44120 */
[----:B------:R-:W-:Y:S02]  /*3870*/  FSEL R94, R94, -INF , !P3 ;  /* 0xff8000005e5e7808 */ /* 0x000fe40005800000 */
[----:B------:R-:W-:Y:S02]  /*3880*/  FMNMX R101, R93, R102, !PT ;  /* 0x000000665d657209 */ /* 0x000fe40007800000 */
[----:B------:R-:W-:Y:S02]  /*3890*/  ISETP.GT.U32.AND P1, PT, R200, R188, PT ;  /* 0x000000bcc800720c */ /* 0x000fe40003f24070 */
[----:B------:R-:W-:-:S02]  /*38a0*/  ISETP.GT.U32.AND.EX P6, PT, R221, RZ, PT, P6 ;  /* 0x000000ffdd00720c */ /* 0x000fc40003fc4160 */
[----:B------:R-:W-:Y:S02]  /*38b0*/  FSEL R95, R95, -INF , !P2 ;  /* 0xff8000005f5f7808 */ /* 0x000fe40005000000 */
[----:B------:R-:W-:Y:S01]  /*38c0*/  FMNMX R102, R94, R101, !PT ;  /* 0x000000655e667209 */ /* 0x000fe20007800000 */
[----:B------:R-:W-:Y:S01]  /*38d0*/  FMUL R99, R103, UR46 ;  /* 0x0000002e67637c20 */ /* 0x000fe20008400000 */
[----:B------:R-:W-:Y:S02]  /*38e0*/  FMNMX R118, R114, R115, !PT ;  /* 0x0000007372767209 */ /* 0x000fe40007800000 */
[----:B------:R-:W-:Y:S02]  /*38f0*/  ISETP.GT.U32.AND.EX P1, PT, R224, RZ, PT, P1 ;  /* 0x000000ffe000720c */ /* 0x000fe40003f24110 */
[----:B------:R-:W-:Y:S02]  /*3900*/  FSEL R98, R98, -INF , !P6 ;  /* 0xff80000062627808 */ /* 0x000fe40007000000 */
[----:B------:R-:W-:Y:S01]  /*3910*/  FMNMX R101, R95, R102, !PT ;  /* 0x000000665f657209 */ /* 0x000fe20007800000 */
[----:B------:R-:W1:Y:S01]  /*3920*/  SHFL.BFLY PT, R119, R118, 0x1, 0x1f ;  /* 0x0c201f0076777f89 */ /* 0x000e6200000e0000 */
[----:B------:R-:W-:-:S02]  /*3930*/  FSEL R99, R99, -INF , !P1 ;  /* 0xff80000063637808 */ /* 0x000fc40004800000 */
[----:B------:R-:W-:-:S04]  /*3940*/  FMNMX R102, R98, R101, !PT ;  /* 0x0000006562667209 */ /* 0x000fc80007800000 */
[----:B------:R-:W-:Y:S02]  /*3950*/  FMNMX R102, R99, R102, !PT ;  /* 0x0000006663667209 */ /* 0x000fe40007800000 */
[----:B0-----:R-:W-:-:S03]  /*3960*/  FMNMX R208, R171, R208, !PT ;  /* 0x000000d0abd07209 */ /* 0x001fc60007800000 */
[----:B------:R-:W0:Y:S04]  /*3970*/  SHFL.BFLY PT, R101, R102, 0x2, 0x1f ;  /* 0x0c401f0066657f89 */ /* 0x000e2800000e0000 */
[----:B------:R-:W0:Y:S01]  /*3980*/  SHFL.BFLY PT, R103, R208, 0x1, 0x1f ;  /* 0x0c201f00d0677f89 */ /* 0x000e2200000e0000 */
[----:B-1----:R-:W-:-:S04]  /*3990*/  FMNMX R119, R118, R119, !PT ;  /* 0x0000007776777209 */ /* 0x002fc80007800000 */
[----:B------:R-:W-:-:S05]  /*39a0*/  FMNMX R119, R119, R162, !PT ;  /* 0x000000a277777209 */ /* 0x000fca0007800000 */
[----:B------:R-:W-:Y:S01]  /*39b0*/  FADD R176, R176, -R119 ;  /* 0x80000077b0b07221 */ /* 0x000fe20000000000 */
[----:B0-----:R-:W-:-:S03]  /*39c0*/  FMNMX R101, R102, R101, !PT ;  /* 0x0000006566657209 */ /* 0x001fc60007800000 */
[----:B------:R-:W-:Y:S01]  /*39d0*/  FMUL R189, R176, 1.4426950216293334961 ;  /* 0x3fb8aa3bb0bd7820 */ /* 0x000fe20000400000 */
[----:B------:R-:W-:Y:S01]  /*39e0*/  FADD R173, R174, -R119 ;  /* 0x80000077aead7221 */ /* 0x000fe20000000000 */
[----:B------:R-:W-:Y:S01]  /*39f0*/  FMNMX R103, R208, R103, !PT ;  /* 0x00000067d0677209 */ /* 0x000fe20007800000 */
[----:B------:R-:W0:Y:S01]  /*3a00*/  SHFL.BFLY PT, R102, R101, 0x1, 0x1f ;  /* 0x0c201f0065667f89 */ /* 0x000e2200000e0000 */
[----:B------:R1:W-:Y:S02]  /*3a10*/  MUFU.EX2 R174, R189 ;  /* 0x000000bd00ae7308 */ /* 0x0003e40000000800 */
[----:B-1----:R-:W-:Y:S01]  /*3a20*/  FMNMX R189, R103, R192, !PT ;  /* 0x000000c067bd7209 */ /* 0x002fe20007800000 */
[----:B------:R-:W-:-:S04]  /*3a30*/  FADD R103, -R119, R162 ;  /* 0x000000a277677221 */ /* 0x000fc80000000100 */
[--C-:B------:R-:W-:Y:S01]  /*3a40*/  FADD R89, R89, -R189.reuse ;  /* 0x800000bd59597221 */ /* 0x100fe20000000000 */
[----:B------:R-:W-:Y:S01]  /*3a50*/  FMUL R205, R103, 1.4426950216293334961 ;  /* 0x3fb8aa3b67cd7820 */ /* 0x000fe20000400000 */
[----:B------:R-:W-:Y:S02]  /*3a60*/  FADD R209, R209, -R104 ;  /* 0x80000068d1d17221 */ /* 0x000fe40000000000 */
[----:B------:R-:W-:Y:S01]  /*3a70*/  FMUL R103, R89, 1.4426950216293334961 ;  /* 0x3fb8aa3b59677820 */ /* 0x000fe20000400000 */
[----:B------:R-:W-:Y:S01]  /*3a80*/  FADD R89, R202, -R189 ;  /* 0x800000bdca597221 */ /* 0x000fe20000000000 */
[----:B------:R-:W-:-:S03]  /*3a90*/  FMUL R117, R209, 1.4426950216293334961 ;  /* 0x3fb8aa3bd1757820 */ /* 0x000fc60000400000 */
[----:B------:R-:W-:Y:S01]  /*3aa0*/  FMUL R209, R89, 1.4426950216293334961 ;  /* 0x3fb8aa3b59d17820 */ /* 0x000fe20000400000 */
[----:B------:R-:W-:Y:S01]  /*3ab0*/  FADD R89, R167, -R189 ;  /* 0x800000bda7597221 */ /* 0x000fe20000000000 */
[----:B0-----:R-:W-:-:S03]  /*3ac0*/  FMNMX R102, R101, R102, !PT ;  /* 0x0000006665667209 */ /* 0x001fc60007800000 */
[----:B------:R-:W-:Y:S01]  /*3ad0*/  FMUL R210, R89, 1.4426950216293334961 ;  /* 0x3fb8aa3b59d27820 */ /* 0x000fe20000400000 */
[----:B------:R-:W-:Y:S01]  /*3ae0*/  FADD R89, R108, -R189 ;  /* 0x800000bd6c597221 */ /* 0x000fe20000000000 */
[----:B--2---:R-:W-:Y:S02]  /*3af0*/  STS.U16 [R164+UR17+0x4200], R203 ;  /* 0x004200cba4007988 */ /* 0x004fe40008000411 */
[----:B------:R0:W-:Y:S02]  /*3b00*/  MUFU.EX2 R108, R210 ;  /* 0x000000d2006c7308 */ /* 0x0001e40000000800 */
[----:B-----5:R-:W-:Y:S01]  /*3b10*/  STS.U16 [R164+UR17+0x4600], R177 ;  /* 0x004600b1a4007988 */ /* 0x020fe20008000411 */
[----:B0-----:R-:W-:-:S03]  /*3b20*/  FMNMX R210, R102, R197, !PT ;  /* 0x000000c566d27209 */ /* 0x001fc60007800000 */
[----:B---3--:R-:W-:Y:S04]  /*3b30*/  STS.U16 [R164+UR17+0x4c00], R109 ;  /* 0x004c006da4007988 */ /* 0x008fe80008000411 */
[----:B----4-:R-:W-:Y:S01]  /*3b40*/  STS.U16 [R164+UR17+0x4800], R175 ;  /* 0x004800afa4007988 */ /* 0x010fe20008000411 */
[----:B------:R-:W-:Y:S01]  /*3b50*/  FADD R214, R214, -R104 ;  /* 0x80000068d6d67221 */ /* 0x000fe20000000000 */
[----:B------:R-:W-:Y:S01]  /*3b60*/  FADD R88, R88, -R210 ;  /* 0x800000d258587221 */ /* 0x000fe20000000000 */
[--C-:B------:R-:W-:Y:S02]  /*3b70*/  FADD R207, R207, -R104.reuse ;  /* 0x80000068cfcf7221 */ /* 0x100fe40000000000 */
[----:B------:R-:W-:Y:S01]  /*3b80*/  FMUL R214, R214, 1.4426950216293334961 ;  /* 0x3fb8aa3bd6d67820 */ /* 0x000fe20000400000 */
[----:B------:R-:W-:Y:S01]  /*3b90*/  FMUL R89, R89, 1.4426950216293334961 ;  /* 0x3fb8aa3b59597820 */ /* 0x000fe20000400000 */
[----:B------:R-:W-:Y:S01]  /*3ba0*/  FMUL R88, R88, 1.4426950216293334961 ;  /* 0x3fb8aa3b58587820 */ /* 0x000fe20000400000 */
[----:B------:R-:W-:Y:S01]  /*3bb0*/  FMUL R111, R207, 1.4426950216293334961 ;  /* 0x3fb8aa3bcf6f7820 */ /* 0x000fe20000400000 */
[----:B------:R-:W-:Y:S01]  /*3bc0*/  MUFU.EX2 R118, R214 ;  /* 0x000000d600767308 */ /* 0x000fe20000000800 */
[--C-:B------:R-:W-:Y:S01]  /*3bd0*/  FADD R216, R216, -R104.reuse ;  /* 0x80000068d8d87221 */ /* 0x100fe20000000000 */
[--C-:B------:R-:W-:Y:S01]  /*3be0*/  FADD R215, R215, -R104.reuse ;  /* 0x80000068d7d77221 */ /* 0x100fe20000000000 */
[--C-:B------:R-:W-:Y:S01]  /*3bf0*/  FADD R211, R211, -R104.reuse ;  /* 0x80000068d3d37221 */ /* 0x100fe20000000000 */
[----:B------:R-:W-:Y:S01]  /*3c00*/  FADD R212, R212, -R104 ;  /* 0x80000068d4d47221 */ /* 0x000fe20000000000 */
[--C-:B------:R-:W-:Y:S01]  /*3c10*/  FADD R169, R169, -R119.reuse ;  /* 0x80000077a9a97221 */ /* 0x100fe20000000000 */
[--C-:B------:R-:W-:Y:S01]  /*3c20*/  FADD R232, R232, -R119.reuse ;  /* 0x80000077e8e87221 */ /* 0x100fe20000000000 */
[--C-:B------:R-:W-:Y:S01]  /*3c30*/  FADD R226, R226, -R119.reuse ;  /* 0x80000077e2e27221 */ /* 0x100fe20000000000 */
[----:B------:R0:W-:Y:S01]  /*3c40*/  MUFU.EX2 R207, R89 ;  /* 0x0000005900cf7308 */ /* 0x0001e20000000800 */
[--C-:B------:R-:W-:Y:S01]  /*3c50*/  FADD R218, R218, -R119.reuse ;  /* 0x80000077dada7221 */ /* 0x100fe20000000000 */
[--C-:B------:R-:W-:Y:S01]  /*3c60*/  FADD R228, R228, -R119.reuse ;  /* 0x80000077e4e47221 */ /* 0x100fe20000000000 */
[----:B------:R-:W-:Y:S01]  /*3c70*/  FADD R230, R230, -R119 ;  /* 0x80000077e6e67221 */ /* 0x000fe20000000000 */
[----:B------:R-:W-:Y:S04]  /*3c80*/  STS.U16 [R164+UR17+0x4400], R213 ;  /* 0x004400d5a4007988 */ /* 0x000fe80008000411 */
[----:B------:R-:W-:Y:S04]  /*3c90*/  STS.U16 [R164+UR17+0x4000], R199 ;  /* 0x004000c7a4007988 */ /* 0x000fe80008000411 */
[----:B------:R-:W-:Y:S04]  /*3ca0*/  STS.U16 [R164+UR17+0x4a00], R113 ;  /* 0x004a0071a4007988 */ /* 0x000fe80008000411 */
[----:B------:R1:W-:Y:S04]  /*3cb0*/  STS.U16 [R164+UR17+0x4e00], R105 ;  /* 0x004e0069a4007988 */ /* 0x0003e80008000411 */
[----:B------:R-:W-:Y:S04]  /*3cc0*/  STS.U16 [R185+UR17+0x4100], R204 ;  /* 0x004100ccb9007988 */ /* 0x000fe80008000411 */
[----:B------:R-:W-:Y:S04]  /*3cd0*/  STS.U16 [R185+UR17+0x4300], R206 ;  /* 0x004300ceb9007988 */ /* 0x000fe80008000411 */
[----:B------:R-:W-:Y:S04]  /*3ce0*/  STS.U16 [R185+UR17+0x4500], R116 ;  /* 0x00450074b9007988 */ /* 0x000fe80008000411 */
[----:B------:R-:W-:Y:S04]  /*3cf0*/  STS.U16 [R185+UR17+0x4700], R166 ;  /* 0x004700a6b9007988 */ /* 0x000fe80008000411 */
[----:B------:R-:W-:Y:S04]  /*3d00*/  STS.U16 [R185+UR17+0x4900], R168 ;  /* 0x004900a8b9007988 */ /* 0x000fe80008000411 */
[----:B------:R-:W-:Y:S04]  /*3d10*/  STS.U16 [R185+UR17+0x4b00], R170 ;  /* 0x004b00aab9007988 */ /* 0x000fe80008000411 */
[----:B------:R-:W-:Y:S04]  /*3d20*/  STS.U16 [R185+UR17+0x4d00], R172 ;  /* 0x004d00acb9007988 */ /* 0x000fe80008000411 */
[----:B------:R-:W-:Y:S01]  /*3d30*/  STS.U16 [R185+UR17+0x4f00], R110 ;  /* 0x004f006eb9007988 */ /* 0x000fe20008000411 */
[----:B------:R2:W-:Y:S06]  /*3d40*/  MEMBAR.ALL.CTA ;  /* 0x0000000000007992 */ /* 0x0005ec0000008000 */
[----:B--2---:R-:W2:Y:S01]  /*3d50*/  FENCE.VIEW.ASYNC.S ;  /* 0x00000000000073c6 */ /* 0x004ea20000000000 */
[----:B------:R3:W-:Y:S01]  /*3d60*/  MUFU.EX2 R214, R88 ;  /* 0x0000005800d67308 */ /* 0x0007e20000000800 */
[----:B0-----:R-:W-:Y:S01]  /*3d70*/  FADD R89, -R189, R192 ;  /* 0x000000c0bd597221 */ /* 0x001fe20000000100 */
[--C-:B------:R-:W-:Y:S01]  /*3d80*/  FADD R96, R96, -R189.reuse ;  /* 0x800000bd60607221 */ /* 0x100fe20000000000 */
[--C-:B------:R-:W-:Y:S01]  /*3d90*/  FADD R97, R97, -R189.reuse ;  /* 0x800000bd61617221 */ /* 0x100fe20000000000 */
[--C-:B------:R-:W-:Y:S01]  /*3da0*/  FADD R100, R100, -R189.reuse ;  /* 0x800000bd64647221 */ /* 0x100fe20000000000 */
[----:B------:R-:W-:Y:S01]  /*3db0*/  FADD R90, R90, -R189 ;  /* 0x800000bd5a5a7221 */ /* 0x000fe20000000000 */
[--C-:B------:R-:W-:Y:S01]  /*3dc0*/  FADD R91, R91, -R210.reuse ;  /* 0x800000d25b5b7221 */ /* 0x100fe20000000000 */
[--C-:B------:R-:W-:Y:S01]  /*3dd0*/  FADD R92, R92, -R210.reuse ;  /* 0x800000d25c5c7221 */ /* 0x100fe20000000000 */
[----:B---3--:R-:W-:Y:S01]  /*3de0*/  FADD R88, -R210, R197 ;  /* 0x000000c5d2587221 */ /* 0x008fe20000000100 */
[--C-:B------:R-:W-:Y:S01]  /*3df0*/  FADD R93, R93, -R210.reuse ;  /* 0x800000d25d5d7221 */ /* 0x100fe20000000000 */
[--C-:B------:R-:W-:Y:S01]  /*3e00*/  FADD R94, R94, -R210.reuse ;  /* 0x800000d25e5e7221 */ /* 0x100fe20000000000 */
[--C-:B------:R-:W-:Y:S01]  /*3e10*/  FADD R95, R95, -R210.reuse ;  /* 0x800000d25f5f7221 */ /* 0x100fe20000000000 */
[--C-:B------:R-:W-:Y:S01]  /*3e20*/  FADD R98, R98, -R210.reuse ;  /* 0x800000d262627221 */ /* 0x100fe20000000000 */
[----:B------:R-:W-:Y:S01]  /*3e30*/  FADD R99, R99, -R210 ;  /* 0x800000d263637221 */ /* 0x000fe20000000000 */
[----:B------:R-:W-:Y:S01]  /*3e40*/  FMUL R106, R216, 1.4426950216293334961 ;  /* 0x3fb8aa3bd86a7820 */ /* 0x000fe20000400000 */
        /* <DEDUP_REMOVED lines=23> */
[----:B------:R-:W0:Y:S08]  /*3fc0*/  MUFU.EX2 R198, R198 ;  /* 0x000000c600c67308 */ /* 0x000e300000000800 */
[----:B------:R-:W3:Y:S08]  /*3fd0*/  MUFU.EX2 R205, R205 ;  /* 0x000000cd00cd7308 */ /* 0x000ef00000000800 */
[----:B------:R-:W4:Y:S08]  /*3fe0*/  MUFU.EX2 R212, R89 ;  /* 0x0000005900d47308 */ /* 0x000f300000000800 */
[----:B-1----:R-:W1:Y:S08]  /*3ff0*/  MUFU.EX2 R105, R88 ;  /* 0x0000005800697308 */ /* 0x002e700000000800 */
[----:B------:R-:W-:Y:S08]  /*4000*/  MUFU.EX2 R167, R209 ;  /* 0x000000d100a77308 */ /* 0x000ff00000000800 */
[----:B------:R-:W-:Y:S08]  /*4010*/  MUFU.EX2 R106, R106 ;  /* 0x0000006a006a7308 */ /* 0x000ff00000000800 */
[----:B------:R-:W5:Y:S08]  /*4020*/  MUFU.EX2 R107, R107 ;  /* 0x0000006b006b7308 */ /* 0x000f700000000800 */
[----:B------:R-:W-:Y:S08]  /*4030*/  MUFU.EX2 R111, R111 ;  /* 0x0000006f006f7308 */ /* 0x000ff00000000800 */
[----:B------:R-:W-:Y:S08]  /*4040*/  MUFU.EX2 R112, R112 ;  /* 0x0000007000707308 */ /* 0x000ff00000000800 */
[----:B------:R-:W-:Y:S08]  /*4050*/  MUFU.EX2 R114, R114 ;  /* 0x0000007200727308 */ /* 0x000ff00000000800 */
[----:B------:R-:W-:Y:S08]  /*4060*/  MUFU.EX2 R115, R115 ;  /* 0x0000007300737308 */ /* 0x000ff00000000800 */
[----:B------:R-:W-:Y:S08]  /*4070*/  MUFU.EX2 R117, R117 ;  /* 0x0000007500757308 */ /* 0x000ff00000000800 */
[----:B------:R-:W-:Y:S08]  /*4080*/  MUFU.EX2 R169, R169 ;  /* 0x000000a900a97308 */ /* 0x000ff00000000800 */
[----:B------:R-:W2:Y:S08]  /*4090*/  MUFU.EX2 R200, R200 ;  /* 0x000000c800c87308 */ /* 0x000eb00000000800 */
[----:B------:R-:W2:Y:S08]  /*40a0*/  MUFU.EX2 R171, R171 ;  /* 0x000000ab00ab7308 */ /* 0x000eb00000000800 */
[----:B------:R-:W-:Y:S08]  /*40b0*/  MUFU.EX2 R173, R173 ;  /* 0x000000ad00ad7308 */ /* 0x000ff00000000800 */
[----:B------:R-:W2:Y:S08]  /*40c0*/  MUFU.EX2 R176, R176 ;  /* 0x000000b000b07308 */ /* 0x000eb00000000800 */
[----:B------:R-:W-:Y:S08]  /*40d0*/  MUFU.EX2 R201, R201 ;  /* 0x000000c900c97308 */ /* 0x000ff00000000800 */
[----:B------:R-:W2:Y:S08]  /*40e0*/  MUFU.EX2 R162, R230 ;  /* 0x000000e600a27308 */ /* 0x000eb00000000800 */
[----:B------:R-:W2:Y:S08]  /*40f0*/  MUFU.EX2 R202, R103 ;  /* 0x0000006700ca7308 */ /* 0x000eb00000000800 */
[----:B------:R-:W-:Y:S08]  /*4100*/  MUFU.EX2 R208, R96 ;  /* 0x0000006000d07308 */ /* 0x000ff00000000800 */
[----:B------:R-:W2:Y:S08]  /*4110*/  MUFU.EX2 R209, R97 ;  /* 0x0000006100d17308 */ /* 0x000eb00000000800 */
[----:B------:R-:W-:Y:S08]  /*4120*/  MUFU.EX2 R211, R100 ;  /* 0x0000006400d37308 */ /* 0x000ff00000000800 */
[----:B------:R2:W-:Y:S08]  /*4130*/  MUFU.EX2 R192, R90 ;  /* 0x0000005a00c07308 */ /* 0x0005f00000000800 */
[----:B------:R2:W2:Y:S08]  /*4140*/  MUFU.EX2 R215, R91 ;  /* 0x0000005b00d77308 */ /* 0x0004b00000000800 */
[----:B------:R2:W-:Y:S08]  /*4150*/  MUFU.EX2 R216, R92 ;  /* 0x0000005c00d87308 */ /* 0x0005f00000000800 */
[----:B------:R2:W2:Y:S08]  /*4160*/  MUFU.EX2 R219, R93 ;  /* 0x0000005d00db7308 */ /* 0x0004b00000000800 */
[----:B------:R2:W-:Y:S08]  /*4170*/  MUFU.EX2 R218, R94 ;  /* 0x0000005e00da7308 */ /* 0x0005f00000000800 */
[----:B------:R2:W2:Y:S08]  /*4180*/  MUFU.EX2 R221, R95 ;  /* 0x0000005f00dd7308 */ /* 0x0004b00000000800 */
[----:B------:R2:W-:Y:S08]  /*4190*/  MUFU.EX2 R220, R98 ;  /* 0x0000006200dc7308 */ /* 0x0005f00000000800 */
[----:B------:R2:W2:Y:S01]  /*41a0*/  MUFU.EX2 R197, R99 ;  /* 0x0000006300c57308 */ /* 0x0004a20000000800 */
[-C--:B0-----:R-:W-:Y:S01]  /*41b0*/  FMUL R56, R56, R198.reuse ;  /* 0x000000c638387220 */ /* 0x081fe20000400000 */
[-C--:B------:R-:W-:Y:S01]  /*41c0*/  FMUL R57, R57, R198.reuse ;  /* 0x000000c639397220 */ /* 0x080fe20000400000 */
        /* <DEDUP_REMOVED lines=13> */
[----:B------:R-:W-:Y:S01]  /*42a0*/  FMUL R85, R85, R198 ;  /* 0x000000c655557220 */ /* 0x000fe20000400000 */
[-C--:B---3--:R-:W-:Y:S01]  /*42b0*/  FMUL R58, R58, R205.reuse ;  /* 0x000000cd3a3a7220 */ /* 0x088fe20000400000 */
        /* <DEDUP_REMOVED lines=15> */
[-C--:B----4-:R-:W-:Y:S01]  /*43b0*/  FMUL R24, R24, R212.reuse ;  /* 0x000000d418187220 */ /* 0x090fe20000400000 */
        /* <DEDUP_REMOVED lines=15> */
[-C--:B-1----:R-:W-:Y:S01]  /*44b0*/  FMUL R26, R26, R105.reuse ;  /* 0x000000691a1a7220 */ /* 0x082fe20000400000 */
        /* <DEDUP_REMOVED lines=15> */
[----:B-----5:R-:W-:-:S02]  /*45b0*/  F2FP.BF16.F32.PACK_AB R88, R107, R106 ;  /* 0x0000006a6b58723e */ /* 0x020fc400000010ff */
[----:B--2---:R-:W-:Y:S02]  /*45c0*/  F2FP.BF16.F32.PACK_AB R89, R200, R169 ;  /* 0x000000a9c859723e */ /* 0x004fe400000010ff */
[----:B------:R-:W-:Y:S02]  /*45d0*/  F2FP.BF16.F32.PACK_AB R90, R112, R111 ;  /* 0x0000006f705a723e */ /* 0x000fe400000010ff */
[----:B------:R-:W-:Y:S02]  /*45e0*/  F2FP.BF16.F32.PACK_AB R91, R174, R171 ;  /* 0x000000abae5b723e */ /* 0x000fe400000010ff */
[----:B------:R-:W-:Y:S02]  /*45f0*/  F2FP.BF16.F32.PACK_AB R92, R115, R114 ;  /* 0x00000072735c723e */ /* 0x000fe400000010ff */
[----:B------:R-:W-:Y:S02]  /*4600*/  F2FP.BF16.F32.PACK_AB R93, R176, R173 ;  /* 0x000000adb05d723e */ /* 0x000fe400000010ff */
[----:B------:R-:W-:-:S02]  /*4610*/  F2FP.BF16.F32.PACK_AB R94, R118, R117 ;  /* 0x00000075765e723e */ /* 0x000fc400000010ff */
[----:B------:R-:W-:Y:S02]  /*4620*/  F2FP.BF16.F32.PACK_AB R95, R162, R201 ;  /* 0x000000c9a25f723e */ /* 0x000fe400000010ff */
[----:B------:R-:W-:Y:S02]  /*4630*/  F2FP.BF16.F32.PACK_AB R96, R167, R202 ;  /* 0x000000caa760723e */ /* 0x000fe400000010ff */
[----:B------:R-:W-:Y:S02]  /*4640*/  F2FP.BF16.F32.PACK_AB R98, R207, R108 ;  /* 0x0000006ccf62723e */ /* 0x000fe400000010ff */
[----:B------:R-:W-:Y:S02]  /*4650*/  F2FP.BF16.F32.PACK_AB R100, R209, R208 ;  /* 0x000000d0d164723e */ /* 0x000fe400000010ff */
[----:B------:R-:W-:Y:S02]  /*4660*/  F2FP.BF16.F32.PACK_AB R97, R215, R214 ;  /* 0x000000d6d761723e */ /* 0x000fe400000010ff */
[----:B------:R-:W-:-:S02]  /*4670*/  F2FP.BF16.F32.PACK_AB R99, R219, R216 ;  /* 0x000000d8db63723e */ /* 0x000fc400000010ff */
[----:B------:R-:W-:Y:S02]  /*4680*/  F2FP.BF16.F32.PACK_AB R101, R221, R218 ;  /* 0x000000dadd65723e */ /* 0x000fe400000010ff */
[----:B------:R-:W-:Y:S02]  /*4690*/  F2FP.BF16.F32.PACK_AB R102, R192, R211 ;  /* 0x000000d3c066723e */ /* 0x000fe400000010ff */
[----:B------:R-:W-:Y:S01]  /*46a0*/  F2FP.BF16.F32.PACK_AB R103, R197, R220 ;  /* 0x000000dcc567723e */ /* 0x000fe200000010ff */
[----:B------:R-:W-:Y:S06]  /*46b0*/  BAR.SYNC.DEFER_BLOCKING 0x0 ;  /* 0x0000000000007b1d */ /* 0x000fec0000010000 */
[----:B------:R-:W-:-:S06]  /*46c0*/  WARPGROUP.ARRIVE ;  /* 0x00000000000079c5 */ /* 0x000fcc0000000000 */
[----:B------:R-:W-:Y:S01]  /*46d0*/  HGMMA.64x64x16.F32.BF16 R56, R88, gdesc[UR4], R56 ;  /* 0x00e0000458387df0 */ /* 0x000fe20008701838 */
[----:B------:R-:W-:Y:S01]  /*46e0*/  FADD R106, R106, R107 ;  /* 0x0000006b6a6a7221 */ /* 0x000fe20000000000 */
        /* <DEDUP_REMOVED lines=9> */
[----:B------:R-:W-:Y:S04]  /*4780*/  HGMMA.64x64x16.F32.BF16 R56, R92, gdesc[UR16], R56 ;  /* 0x00e000105c387df0 */ /* 0x000fe80008701838 */
        /* <DEDUP_REMOVED lines=18> */
[----:B------:R-:W-:-:S02]  /*48b0*/  FADD R211, R192, R211 ;  /* 0x000000d3c0d37221 */ /* 0x000fc40000000000 */
[----:B------:R-:W0:Y:S04]  /*48c0*/  SHFL.BFLY PT, R106, R117, 0x2, 0x1f ;  /* 0x0c401f00756a7f89 */ /* 0x000e2800000e0000 */
[----:B------:R-:W1:Y:S04]  /*48d0*/  SHFL.BFLY PT, R107, R220, 0x2, 0x1f ;  /* 0x0c401f00dc6b7f89 */ /* 0x000e6800000e0000 */
[----:B------:R-:W2:Y:S04]  /*48e0*/  SHFL.BFLY PT, R108, R201, 0x2, 0x1f ;  /* 0x0c401f00c96c7f89 */ /* 0x000ea800000e0000 */
[----:B------:R-:W3:Y:S01]  /*48f0*/  SHFL.BFLY PT, R110, R211, 0x2, 0x1f ;  /* 0x0c401f00d36e7f89 */ /* 0x000ee200000e0000 */
[----:B------:R-:W-:Y:S01]  /*4900*/  HGMMA.64x64x16.F32.BF16 R24, R100, gdesc[UR16], R24, gsb0 ;  /* 0x00e0001064187df0 */ /* 0x000fe20008001818 */
[----:B0-----:R-:W-:Y:S01]  /*4910*/  FADD R106, R117, R106 ;  /* 0x0000006a756a7221 */ /* 0x001fe20000000000 */
[----:B-1----:R-:W-:Y:S01]  /*4920*/  FADD R112, R220, R107 ;  /* 0x0000006bdc707221 */ /* 0x002fe20000000000 */
[----:B--2---:R-:W-:Y:S01]  /*4930*/  FADD R108, R201, R108 ;  /* 0x0000006cc96c7221 */ /* 0x004fe20000000000 */
[----:B---3--:R-:W-:-:S02]  /*4940*/  FADD R110, R211, R110 ;  /* 0x0000006ed36e7221 */ /* 0x008fc40000000000 */
[----:B------:R-:W0:Y:S01]  /*4950*/  SHFL.BFLY PT, R107, R106, 0x1, 0x1f ;  /* 0x0c201f006a6b7f89 */ /* 0x000e2200000e0000 */
[----:B------:R-:W-:-:S03]  /*4960*/  UIADD3 UR4, UP0, UR4, 0x20, URZ ;  /* 0x0000002004047890 */ /* 0x000fc6000ff1e03f */
[----:B------:R-:W1:Y:S01]  /*4970*/  SHFL.BFLY PT, R113, R112, 0x1, 0x1f ;  /* 0x0c201f0070717f89 */ /* 0x000e6200000e0000 */
[----:B------:R-:W-:-:S03]  /*4980*/  UIADD3.X UR5, URZ, UR5, URZ, UP0, !UPT ;  /* 0x000000053f057290 */ /* 0x000fc600087fe43f */
[----:B------:R-:W2:Y:S04]  /*4990*/  SHFL.BFLY PT, R109, R108, 0x1, 0x1f ;  /* 0x0c201f006c6d7f89 */ /* 0x000ea800000e0000 */
[----:B------:R-:W3:Y:S01]  /*49a0*/  SHFL.BFLY PT, R111, R110, 0x1, 0x1f ;  /* 0x0c201f006e6f7f89 */ /* 0x000ee200000e0000 */
[----:B------:R-:W-:Y:S02]  /*49b0*/  ISETP.LE.U32.AND P0, PT, R217, UR4, PT ;  /* 0x00000004d9007c0c */ /* 0x000fe4000bf03070 */
[----:B------:R-:W-:-:S04]  /*49c0*/  MOV R114, UR5 ;  /* 0x0000000500727c02 */ /* 0x000fc80008000f00 */
[----:B------:R-:W-:Y:S01]  /*49d0*/  ISETP.GE.U32.AND.EX P0, PT, R114, RZ, PT, P0 ;  /* 0x000000ff7200720c */ /* 0x000fe20003f06100 */
[----:B0-----:R-:W-:Y:S01]  /*49e0*/  FADD R107, R106, R107 ;  /* 0x0000006b6a6b7221 */ /* 0x001fe20000000000 */
[----:B-1----:R-:W-:Y:S01]  /*49f0*/  FADD R106, R112, R113 ;  /* 0x00000071706a7221 */ /* 0x002fe20000000000 */
[----:B------:R-:W-:Y:S02]  /*4a00*/  IMAD.MOV.U32 R192, RZ, RZ, R189 ;  /* 0x000000ffffc07224 */ /* 0x000fe400078e00bd */
[----:B--2---:R-:W-:Y:S01]  /*4a10*/  FADD R114, R108, R109 ;  /* 0x0000006d6c727221 */ /* 0x004fe20000000000 */
[----:B------:R-:W-:Y:S01]  /*4a20*/  FFMA R196, R105, R196, R106 ;  /* 0x000000c469c47223 */ /* 0x000fe2000000006a */
[----:B---3--:R-:W-:Y:S01]  /*4a30*/  FADD R111, R110, R111 ;  /* 0x0000006f6e6f7221 */ /* 0x008fe20000000000 */
[----:B------:R-:W-:Y:S01]  /*4a40*/  MOV R106, R189 ;  /* 0x000000bd006a7202 */ /* 0x000fe20000000f00 */
[----:B------:R-:W-:Y:S01]  /*4a50*/  FFMA R193, R198, R193, R107 ;  /* 0x000000c1c6c17223 */ /* 0x000fe2000000006b */
[----:B------:R-:W-:Y:S01]  /*4a60*/  FFMA R194, R205, R194, R114 ;  /* 0x000000c2cdc27223 */ /* 0x000fe20000000072 */
[----:B------:R-:W-:Y:S01]  /*4a70*/  FFMA R195, R212, R195, R111 ;  /* 0x000000c3d4c37223 */ /* 0x000fe2000000006f */
[----:B------:R-:W-:Y:S01]  /*4a80*/  IMAD R183, R163, 0x20, R183 ;  /* 0x00000020a3b77824 */ /* 0x000fe200078e02b7 */
[----:B------:R-:W-:Y:S01]  /*4a90*/  MOV R189, R104 ;  /* 0x0000006800bd7202 */ /* 0x000fe20000000f00 */
[----:B------:R-:W-:-:S02]  /*4aa0*/  IMAD R191, R165, 0x20, R191 ;  /* 0x00000020a5bf7824 */ /* 0x000fc400078e02bf */
[--C-:B------:R-:W-:Y:S02]  /*4ab0*/  IMAD.MOV.U32 R105, RZ, RZ, R210.reuse ;  /* 0x000000ffff697224 */ /* 0x100fe400078e00d2 */
[----:B------:R-:W-:Y:S02]  /*4ac0*/  IMAD.MOV.U32 R197, RZ, RZ, R210 ;  /* 0x000000ffffc57224 */ /* 0x000fe400078e00d2 */
[----:B------:R-:W-:Y:S01]  /*4ad0*/  IMAD.MOV.U32 R162, RZ, RZ, R119 ;  /* 0x000000ffffa27224 */ /* 0x000fe200078e0077 */
[----:B------:R-:W-:Y:S02]  /*4ae0*/  WARPGROUP.DEPBAR.LE gsb0, 0x0 ;  /* 0x00008000000079c5 */ /* 0x000fe40000010000 */
[----:B------:R-:W-:Y:S05]  /*4af0*/  @!P0 BRA `(.L_x_1) ;  /* 0xffffffdc00248947 */ /* 0x000fea000383ffff */
.L_x_0:
[C---:B------:R-:W-:Y:S01]  /*4b00*/  IMAD.SHL.U32 R2, R178.reuse, 0x8, RZ ;  /* 0x00000008b2027824 */ /* 0x040fe200078e00ff */
[----:B------:R-:W-:Y:S01]  /*4b10*/  SHF.R.U32.HI R4, RZ, 0x1, R178 ;  /* 0x00000001ff047819 */ /* 0x000fe200000116b2 */
[----:B------:R-:W-:Y:S01]  /*4b20*/  IMAD.SHL.U32 R3, R178, 0x4, RZ ;  /* 0x00000004b2037824 */ /* 0x000fe200078e00ff */
[----:B------:R-:W-:Y:S01]  /*4b30*/  LOP3.LUT R180, R180, 0xf0, RZ, 0xc0, !PT ;  /* 0x000000f0b4b47812 */ /* 0x000fe200078ec0ff */
[----:B------:R-:W-:Y:S01]  /*4b40*/  FMUL R7, R50, 0.25 ;  /* 0x3e80000032077820 */ /* 0x000fe20000400000 */
[----:B------:R-:W-:Y:S01]  /*4b50*/  LOP3.LUT R2, R2, 0x38, RZ, 0xc0, !PT ;  /* 0x0000003802027812 */ /* 0x000fe200078ec0ff */
[----:B------:R-:W-:Y:S01]  /*4b60*/  FMUL R8, R47, 0.25 ;  /* 0x3e8000002f087820 */ /* 0x000fe20000400000 */
[----:B------:R-:W-:Y:S01]  /*4b70*/  LOP3.LUT R5, R3, 0x1c0, RZ, 0xc0, !PT ;  /* 0x000001c003057812 */ /* 0x000fe200078ec0ff */
[----:B------:R-:W-:Y:S01]  /*4b80*/  FMUL R9, R38, 0.25 ;  /* 0x3e80000026097820 */ /* 0x000fe20000400000 */
[----:B------:R-:W-:Y:S01]  /*4b90*/  LOP3.LUT R179, R179, 0x400, RZ, 0xc0, !PT ;  /* 0x00000400b3b37812 */ /* 0x000fe200078ec0ff */
[----:B------:R-:W-:Y:S01]  /*4ba0*/  BAR.SYNC.DEFER_BLOCKING 0x0 ;  /* 0x0000000000007b1d */ /* 0x000fe20000010000 */
[----:B------:R-:W-:-:S02]  /*4bb0*/  IADD3 R5, R5, UR17, R2 ;  /* 0x0000001105057c10 */ /* 0x000fc4000fffe002 */
[----:B------:R-:W-:Y:S01]  /*4bc0*/  LOP3.LUT R2, R4, 0x4, RZ, 0xc0, !PT ;  /* 0x0000000404027812 */ /* 0x000fe200078ec0ff */
[----:B------:R-:W-:Y:S01]  /*4bd0*/  FMUL R4, R55, 0.25 ;  /* 0x3e80000037047820 */ /* 0x000fe20000400000 */
[----:B------:R-:W-:-:S03]  /*4be0*/  IADD3 R3, R179, UR17, R180 ;  /* 0x00000011b3037c10 */ /* 0x000fc6000fffe0b4 */
[----:B------:R-:W0:Y:S01]  /*4bf0*/  LDC R175, c[0x0][0x278] ;  /* 0x00009e00ffaf7b82 */ /* 0x000e220000000800 */
[----:B------:R-:W-:Y:S01]  /*4c00*/  LOP3.LUT R6, R178, 0x60, RZ, 0xc0, !PT ;  /* 0x00000060b2067812 */ /* 0x000fe200078ec0ff */
[----:B------:R-:W-:Y:S01]  /*4c10*/  ULDC.64 UR4, c[0x0][0x270] ;  /* 0x00009c0000047ab9 */ /* 0x000fe20000000a00 */
[----:B------:R-:W-:Y:S01]  /*4c20*/  IADD3 R2, R2, R5, RZ ;  /* 0x0000000502027210 */ /* 0x000fe20007ffe0ff */
[----:B------:R-:W-:Y:S01]  /*4c30*/  FMUL R5, R54, 0.25 ;  /* 0x3e80000036057820 */ /* 0x000fe20000400000 */
[----:B------:R-:W-:Y:S01]  /*4c40*/  FSETP.GT.AND P3, PT, |R196|, 8.50705917302346158658e+37, PT ;  /* 0x7e800000c400780b */ /* 0x000fe20003f64200 */
[----:B------:R-:W-:Y:S02]  /*4c50*/  IMAD R3, R6, 0x8, R3 ;  /* 0x0000000806037824 */ /* 0x000fe400078e0203 */
[----:B------:R-:W-:Y:S01]  /*4c60*/  FMUL R6, R51, 0.25 ;  /* 0x3e80000033067820 */ /* 0x000fe20000400000 */
[----:B------:R-:W-:Y:S01]  /*4c70*/  FSETP.GT.AND P1, PT, |R195|, 8.50705917302346158658e+37, PT ;  /* 0x7e800000c300780b */ /* 0x000fe20003f24200 */
[----:B------:R-:W-:Y:S01]  /*4c80*/  UIMAD UR4, UR16, UR4, URZ ;  /* 0x00000004100472a4 */ /* 0x000fe2000f8e023f */
[----:B------:R-:W-:Y:S01]  /*4c90*/  FSEL R55, R4, R55, P3 ;  /* 0x0000003704377208 */ /* 0x000fe20001800000 */
[----:B------:R-:W-:Y:S01]  /*4ca0*/  FMUL R4, R43, 0.25 ;  /* 0x3e8000002b047820 */ /* 0x000fe20000400000 */
        /* <DEDUP_REMOVED lines=50> */
[----:B------:R-:W-:Y:S01]  /*4fd0*/  FSETP.GT.AND P2, PT, |R194|, 8.50705917302346158658e+37, PT ;  /* 0x7e800000c200780b */ /* 0x000fe20003f44200 */
[----:B0-----:R-:W-:Y:S01]  /*4fe0*/  IMAD R149, R175, 0x2e, RZ ;  /* 0x0000002eaf957824 */ /* 0x001fe200078e02ff */
        /* <DEDUP_REMOVED lines=19> */
[----:B------:R-:W-:Y:S01]  /*5120*/  IMAD R157, R175, 0x30, RZ ;  /* 0x00000030af9d7824 */ /* 0x000fe200078e02ff */
        /* <DEDUP_REMOVED lines=35> */
[----:B------:R-:W-:Y:S01]  /*5360*/  FMUL R4, R193, 8388608 ;  /* 0x4b000000c1047820 */ /* 0x000fe20000400000 */
[----:B------:R-:W-:Y:S01]  /*5370*/  FSEL R111, R9, R28, P1 ;  /* 0x0000001c096f7208 */ /* 0x000fe20000800000 */
[----:B------:R-:W-:Y:S01]  /*5380*/  FMUL R9, R74, 0.25 ;  /* 0x3e8000004a097820 */ /* 0x000fe20000400000 */
[----:B------:R-:W-:Y:S01]  /*5390*/  FSEL R78, R5, R64, P0 ;  /* 0x00000040054e7208 */ /* 0x000fe20000000000 */
[----:B------:R-:W-:Y:S01]  /*53a0*/  FMUL R5, R194, 8388608 ;  /* 0x4b000000c2057820 */ /* 0x000fe20000400000 */
[----:B------:R-:W-:Y:S01]  /*53b0*/  FSETP.GEU.AND P4, PT, R193, 1.175494350822287508e-38, PT ;  /* 0x00800000c100780b */ /* 0x000fe20003f8e000 */
[----:B------:R-:W-:Y:S01]  /*53c0*/  IMAD R73, R175, 0x11, RZ ;  /* 0x00000011af497824 */ /* 0x000fe200078e02ff */
[----:B------:R-:W-:Y:S01]  /*53d0*/  FSEL R63, R8, R63, P2 ;  /* 0x0000003f083f7208 */ /* 0x000fe20001000000 */
[----:B------:R-:W-:Y:S01]  /*53e0*/  FMUL R8, R65, 0.25 ;  /* 0x3e80000041087820 */ /* 0x000fe20000400000 */
[----:B------:R-:W-:Y:S01]  /*53f0*/  FSETP.GEU.AND P6, PT, R194, 1.175494350822287508e-38, PT ;  /* 0x00800000c200780b */ /* 0x000fe20003fce000 */
[C---:B------:R-:W-:Y:S01]  /*5400*/  IMAD R77, R175.reuse, 0x13, RZ ;  /* 0x00000013af4d7824 */ /* 0x040fe200078e02ff */
[----:B------:R-:W-:Y:S01]  /*5410*/  FSEL R70, R6, R57, P0 ;  /* 0x0000003906467208 */ /* 0x000fe20000000000 */
[C---:B------:R-:W-:Y:S01]  /*5420*/  IMAD R81, R175.reuse, 0x15, RZ ;  /* 0x00000015af517824 */ /* 0x040fe200078e02ff */
[----:B------:R-:W-:Y:S01]  /*5430*/  FSEL R57, R4, R193, !P4 ;  /* 0x000000c104397208 */ /* 0x000fe20006000000 */
[----:B------:R-:W-:Y:S01]  /*5440*/  IMAD R85, R175, 0x17, RZ ;  /* 0x00000017af557824 */ /* 0x000fe200078e02ff */
[----:B------:R-:W-:Y:S01]  /*5450*/  FSEL R129, R9, R74, P2 ;  /* 0x0000004a09817208 */ /* 0x000fe20001000000 */
[----:B------:R-:W-:Y:S01]  /*5460*/  FMUL R9, R76, 0.25 ;  /* 0x3e8000004c097820 */ /* 0x000fe20000400000 */
[----:B------:R-:W-:Y:S01]  /*5470*/  FSEL R94, R5, R194, !P6 ;  /* 0x000000c2055e7208 */ /* 0x000fe20007000000 */
[----:B------:R-:W-:Y:S01]  /*5480*/  VIADD R5, R57, 0xc0cafb0d ;  /* 0xc0cafb0d39057836 */ /* 0x000fe20000000000 */
[----:B------:R-:W-:Y:S01]  /*5490*/  FSEL R6, RZ, -23, P6 ;  /* 0xc1b80000ff067808 */ /* 0x000fe20003000000 */
[C---:B------:R-:W-:Y:S01]  /*54a0*/  IMAD R165, R175.reuse, 0x34, RZ ;  /* 0x00000034afa57824 */ /* 0x040fe200078e02ff */
[----:B------:R-:W-:Y:S01]  /*54b0*/  FSEL R74, R8, R65, P0 ;  /* 0x00000041084a7208 */ /* 0x000fe20000000000 */
[C---:B------:R-:W-:Y:S01]  /*54c0*/  FMUL R8, R196.reuse, 8388608 ;  /* 0x4b000000c4087820 */ /* 0x040fe20000400000 */
[----:B------:R-:W-:Y:S01]  /*54d0*/  FSETP.GEU.AND P6, PT, |R196|, 1.175494350822287508e-38, PT ;  /* 0x00800000c400780b */ /* 0x000fe20003fce200 */
[----:B------:R-:W-:Y:S01]  /*54e0*/  IMAD R161, R175, 0x32, RZ ;  /* 0x00000032afa17824 */ /* 0x000fe200078e02ff */
[----:B------:R-:W-:Y:S01]  /*54f0*/  FSEL R80, R7, R80, P0 ;  /* 0x0000005007507208 */ /* 0x000fe20000000000 */
[----:B------:R-:W-:Y:S01]  /*5500*/  FMUL R7, R68, 0.25 ;  /* 0x3e80000044077820 */ /* 0x000fe20000400000 */
[----:B------:R-:W-:Y:S01]  /*5510*/  FSEL R4, RZ, -23, P4 ;  /* 0xc1b80000ff047808 */ /* 0x000fe20002000000 */
[C---:B------:R-:W-:Y:S01]  /*5520*/  IMAD R169, R175.reuse, 0x36, RZ ;  /* 0x00000036afa97824 */ /* 0x040fe200078e02ff */
[----:B------:R-:W-:Y:S01]  /*5530*/  FSETP.GEU.AND P4, PT, R196, 1.175494350822287508e-38, PT ;  /* 0x00800000c400780b */ /* 0x000fe20003f8e000 */
[----:B------:R-:W-:Y:S01]  /*5540*/  IMAD R145, R175, 0x3a, RZ ;  /* 0x0000003aaf917824 */ /* 0x000fe200078e02ff */
[----:B------:R-:W-:Y:S01]  /*5550*/  FSEL R68, R7, R68, P0 ;  /* 0x0000004407447208 */ /* 0x000fe20000000000 */
[----:B------:R-:W-:Y:S01]  /*5560*/  FMUL R7, R60, 0.25 ;  /* 0x3e8000003c077820 */ /* 0x000fe20000400000 */
[----:B------:R-:W-:Y:S01]  /*5570*/  FSEL R61, R8, R196, !P4 ;  /* 0x000000c4083d7208 */ /* 0x000fe20006000000 */
[----:B------:R-:W-:Y:S01]  /*5580*/  @P3 FMUL R196, R196, 0.25 ;  /* 0x3e800000c4c43820 */ /* 0x000fe20000400000 */
[----:B------:R-:W-:Y:S01]  /*5590*/  LOP3.LUT R8, R5, 0xff800000, RZ, 0xc0, !PT ;  /* 0xff80000005087812 */ /* 0x000fe200078ec0ff */
[----:B------:R-:W-:Y:S01]  /*55a0*/  @!P6 FMUL R19, R19, 16777216 ;  /* 0x4b8000001313e820 */ /* 0x000fe20000400000 */
[----:B------:R-:W-:Y:S01]  /*55b0*/  FSEL R88, R7, R60, P0 ;  /* 0x0000003c07587208 */ /* 0x000fe20000000000 */
[----:B------:R-:W-:Y:S01]  /*55c0*/  @!P6 FMUL R196, R196, 16777216 ;  /* 0x4b800000c4c4e820 */ /* 0x000fe20000400000 */
[----:B------:R-:W-:Y:S01]  /*55d0*/  I2FP.F32.S32 R5, R8 ;  /* 0x0000000800057245 */ /* 0x000fe20000201400 */
[C---:B------:R-:W-:Y:S01]  /*55e0*/  FMUL R7, R195.reuse, 8388608 ;  /* 0x4b000000c3077820 */ /* 0x040fe20000400000 */
[----:B------:R-:W-:Y:S01]  /*55f0*/  FSETP.GEU.AND P5, PT, R195, 1.175494350822287508e-38, PT ;  /* 0x00800000c300780b */ /* 0x000fe20003fae000 */
[----:B------:R-:W-:Y:S01]  /*5600*/  @!P6 FMUL R55, R55, 16777216 ;  /* 0x4b8000003737e820 */ /* 0x000fe20000400000 */
[----:B------:R-:W-:Y:S01]  /*5610*/  FSEL R76, R9, R76, P0 ;  /* 0x0000004c094c7208 */ /* 0x000fe20000000000 */
[----:B------:R-:W-:Y:S01]  /*5620*/  FFMA.FTZ R32, R5, 1.1920928955078125e-07, R4 ;  /* 0x3400000005207823 */ /* 0x000fe20000010004 */
[----:B------:R-:W-:Y:S01]  /*5630*/  FMUL R9, R56, 0.25 ;  /* 0x3e80000038097820 */ /* 0x000fe20000400000 */
[----:B------:R-:W0:Y:S01]  /*5640*/  MUFU.RCP R4, R196 ;  /* 0x000000c400047308 */ /* 0x000e220000001000 */
[----:B------:R-:W-:Y:S01]  /*5650*/  FSEL R96, R7, R195, !P5 ;  /* 0x000000c307607208 */ /* 0x000fe20006800000 */
[----:B------:R-:W-:Y:S01]  /*5660*/  VIADD R7, R94, 0xc0cafb0d ;  /* 0xc0cafb0d5e077836 */ /* 0x000fe20000000000 */
[C---:B------:R-:W-:Y:S01]  /*5670*/  FSETP.GEU.AND P3, PT, |R195|.reuse, 1.175494350822287508e-38, PT ;  /* 0x00800000c300780b */ /* 0x040fe20003f6e200 */
[----:B------:R-:W-:Y:S01]  /*5680*/  @P1 FMUL R195, R195, 0.25 ;  /* 0x3e800000c3c31820 */ /* 0x000fe20000400000 */
[----:B------:R-:W-:Y:S01]  /*5690*/  IADD3 R12, R61, -0x3f3504f3, RZ ;  /* 0xc0cafb0d3d0c7810 */ /* 0x000fe20007ffe0ff */
[----:B------:R-:W-:Y:S01]  /*56a0*/  @!P6 FMUL R17, R17, 16777216 ;  /* 0x4b8000001111e820 */ /* 0x000fe20000400000 */
[----:B------:R-:W-:Y:S01]  /*56b0*/  FSEL R82, R9, R56, P0 ;  /* 0x0000003809527208 */ /* 0x000fe20000000000 */
[----:B------:R-:W-:Y:S01]  /*56c0*/  @!P6 FMUL R51, R51, 16777216 ;  /* 0x4b8000003333e820 */ /* 0x000fe20000400000 */
[----:B------:R-:W-:Y:S01]  /*56d0*/  LOP3.LUT R9, R7, 0xff800000, RZ, 0xc0, !PT ;  /* 0xff80000007097812 */ /* 0x000fe200078ec0ff */
[----:B------:R-:W-:Y:S01]  /*56e0*/  @!P6 FMUL R47, R47, 16777216 ;  /* 0x4b8000002f2fe820 */ /* 0x000fe20000400000 */
[----:B------:R-:W-:Y:S01]  /*56f0*/  LOP3.LUT R14, R12, 0xff800000, RZ, 0xc0, !PT ;  /* 0xff8000000c0e7812 */ /* 0x000fe200078ec0ff */
[----:B------:R-:W-:Y:S01]  /*5700*/  @!P6 FMUL R21, R21, 16777216 ;  /* 0x4b8000001515e820 */ /* 0x000fe20000400000 */
[----:B------:R-:W-:Y:S01]  /*5710*/  FSEL R12, RZ, -23, P4 ;  /* 0xc1b80000ff0c7808 */ /* 0x000fe20002000000 */
[----:B------:R-:W-:Y:S01]  /*5720*/  @!P6 FMUL R43, R43, 16777216 ;  /* 0x4b8000002b2be820 */ /* 0x000fe20000400000 */
[----:B------:R-:W-:Y:S01]  /*5730*/  I2FP.F32.S32 R7, R9 ;  /* 0x0000000900077245 */ /* 0x000fe20000201400 */
[----:B------:R-:W-:Y:S01]  /*5740*/  @!P6 FMUL R89, R89, 16777216 ;  /* 0x4b8000005959e820 */ /* 0x000fe20000400000 */
[----:B------:R-:W-:Y:S01]  /*5750*/  I2FP.F32.S32 R15, R14 ;  /* 0x0000000e000f7245 */ /* 0x000fe20000201400 */
[----:B------:R-:W-:Y:S01]  /*5760*/  @!P6 FMUL R39, R39, 16777216 ;  /* 0x4b8000002727e820 */ /* 0x000fe20000400000 */
        /* <DEDUP_REMOVED lines=8> */
[----:B------:R-:W-:Y:S01]  /*57f0*/  FFMA.FTZ R33, R7, 1.1920928955078125e-07, R6 ;  /* 0x3400000007217823 */ /* 0x000fe20000010006 */
[----:B------:R-:W-:Y:S01]  /*5800*/  FFMA.FTZ R12, R15, 1.1920928955078125e-07, R12 ;  /* 0x340000000f0c7823 */ /* 0x000fe2000001000c */
[C---:B0-----:R-:W-:Y:S01]  /*5810*/  FMUL R25, R4.reuse, R19 ;  /* 0x0000001304197220 */ /* 0x041fe20000400000 */
[C---:B------:R-:W-:Y:S01]  /*5820*/  FMUL R28, R4.reuse, R55 ;  /* 0x00000037041c7220 */ /* 0x040fe20000400000 */
        /* <DEDUP_REMOVED lines=13> */
[----:B------:R-:W-:Y:S01]  /*5900*/  FMUL R34, R4, R115 ;  /* 0x0000007304227220 */ /* 0x000fe20000400000 */
[C---:B------:R-:W-:Y:S01]  /*5910*/  FSETP.GEU.AND P1, PT, |R194|.reuse, 1.175494350822287508e-38, PT ;  /* 0x00800000c200780b */ /* 0x040fe20003f2e200 */
[----:B------:R-:W0:Y:S01]  /*5920*/  MUFU.RCP R4, R195 ;  /* 0x000000c300047308 */ /* 0x000e220000001000 */
[----:B------:R-:W-:Y:S01]  /*5930*/  @P2 FMUL R194, R194, 0.25 ;  /* 0x3e800000c2c22820 */ /* 0x000fe20000400000 */
[----:B------:R-:W-:Y:S01]  /*5940*/  FSETP.GEU.AND P2, PT, |R193|, 1.175494350822287508e-38, PT ;  /* 0x00800000c100780b */ /* 0x000fe20003f4e200 */
[----:B------:R-:W-:-:S02]  /*5950*/  VIADD R11, R96, 0xc0cafb0d ;  /* 0xc0cafb0d600b7836 */ /* 0x000fc40000000000 */
[----:B------:R-:W-:Y:S01]  /*5960*/  @P0 FMUL R193, R193, 0.25 ;  /* 0x3e800000c1c10820 */ /* 0x000fe20000400000 */
[----:B------:R-:W-:Y:S01]  /*5970*/  FSEL R10, RZ, -23, P5 ;  /* 0xc1b80000ff0a7808 */ /* 0x000fe20002800000 */
[----:B------:R-:W-:Y:S01]  /*5980*/  @!P3 FMUL R53, R53, 16777216 ;  /* 0x4b8000003535b820 */ /* 0x000fe20000400000 */
[----:B------:R-:W-:Y:S01]  /*5990*/  @!P3 FMUL R31, R31, 16777216 ;  /* 0x4b8000001f1fb820 */ /* 0x000fe20000400000 */
[----:B------:R-:W-:Y:S01]  /*59a0*/  LOP3.LUT R11, R11, 0xff800000, RZ, 0xc0, !PT ;  /* 0xff8000000b0b7812 */ /* 0x000fe200078ec0ff */
[----:B------:R-:W-:Y:S01]  /*59b0*/  @!P3 FMUL R49, R49, 16777216 ;  /* 0x4b8000003131b820 */ /* 0x000fe20000400000 */
[----:B------:R-:W-:Y:S01]  /*59c0*/  @!P3 FMUL R23, R23, 16777216 ;  /* 0x4b8000001717b820 */ /* 0x000fe20000400000 */
        /* <DEDUP_REMOVED lines=32> */
[----:B------:R-:W0:Y:S01]  /*5bd0*/  MUFU.RCP R13, R193 ;  /* 0x000000c1000d7308 */ /* 0x000e220000001000 */
[----:B------:R-:W-:Y:S01]  /*5be0*/  @!P1 FMUL R59, R59, 16777216 ;  /* 0x4b8000003b3b9820 */ /* 0x000fe20000400000 */
[----:B------:R-:W-:Y:S01]  /*5bf0*/  @!P1 FMUL R137, R137, 16777216 ;  /* 0x4b80000089899820 */ /* 0x000fe20000400000 */
[----:B------:R-:W-:Y:S01]  /*5c00*/  @!P2 FMUL R70, R70, 16777216 ;  /* 0x4b8000004646a820 */ /* 0x000fe20000400000 */
[----:B------:R-:W-:Y:S01]  /*5c10*/  @!P2 FMUL R82, R82, 16777216 ;  /* 0x4b8000005252a820 */ /* 0x000fe20000400000 */
[----:B------:R-:W-:Y:S01]  /*5c20*/  @!P1 FMUL R87, R87, 16777216 ;  /* 0x4b80000057579820 */ /* 0x000fe20000400000 */
[----:B------:R-:W-:Y:S01]  /*5c30*/  @!P1 FMUL R123, R123, 16777216 ;  /* 0x4b8000007b7b9820 */ /* 0x000fe20000400000 */
[----:B------:R-:W-:Y:S01]  /*5c40*/  @!P1 FMUL R83, R83, 16777216 ;  /* 0x4b80000053539820 */ /* 0x000fe20000400000 */
[----:B------:R-:W1:Y:S01]  /*5c50*/  MUFU.RCP R4, R194 ;  /* 0x000000c200047308 */ /* 0x000e620000001000 */
        /* <DEDUP_REMOVED lines=11> */
[C---:B0-----:R-:W-:Y:S01]  /*5d10*/  FMUL R23, R13.reuse, R70 ;  /* 0x000000460d177220 */ /* 0x041fe20000400000 */
[----:B------:R-:W-:Y:S01]  /*5d20*/  FMUL R92, R13, R82 ;  /* 0x000000520d5c7220 */ /* 0x000fe20000400000 */
[----:B------:R-:W-:Y:S01]  /*5d30*/  IMAD.IADD R8, R57, 0x1, -R8 ;  /* 0x0000000139087824 */ /* 0x000fe200078e0a08 */
[----:B------:R-:W-:Y:S01]  /*5d40*/  F2FP.BF16.F32.PACK_AB R6, R6, R121 ;  /* 0x000000790606723e */ /* 0x000fe200000010ff */
[----:B------:R-:W-:-:S02]  /*5d50*/  IMAD.IADD R9, R94, 0x1, -R9 ;  /* 0x000000015e097824 */ /* 0x000fc400078e0a09 */
[C---:B-1----:R-:W-:Y:S01]  /*5d60*/  FMUL R5, R4.reuse, R59 ;  /* 0x0000003b04057220 */ /* 0x042fe20000400000 */
        /* <DEDUP_REMOVED lines=15> */
[----:B------:R-:W-:Y:S01]  /*5e60*/  F2FP.BF16.F32.PACK_AB R4, R23, R92 ;  /* 0x0000005c1704723e */ /* 0x000fe200000010ff */
[----:B------:R-:W-:Y:S01]  /*5e70*/  FADD R8, R8, -1 ;  /* 0xbf80000008087421 */ /* 0x000fe20000000000 */
[----:B------:R-:W-:Y:S01]  /*5e80*/  F2FP.BF16.F32.PACK_AB R5, R5, R90 ;  /* 0x0000005a0505723e */ /* 0x000fe200000010ff */
[----:B------:R-:W-:Y:S01]  /*5e90*/  FADD R9, R9, -1 ;  /* 0xbf80000009097421 */ /* 0x000fe20000000000 */
[----:B------:R-:W-:Y:S01]  /*5ea0*/  F2FP.BF16.F32.PACK_AB R7, R7, R34 ;  /* 0x000000220707723e */ /* 0x000fe200000010ff */
[----:B------:R-:W-:Y:S01]  /*5eb0*/  IMAD.MOV.U32 R34, RZ, RZ, 0x3dc6b27f ;  /* 0x3dc6b27fff227424 */ /* 0x000fe200078e00ff */
[----:B------:R-:W-:Y:S01]  /*5ec0*/  IADD3 R11, R96, -R11, RZ ;  /* 0x8000000b600b7210 */ /* 0x000fe20007ffe0ff */
[----:B------:R-:W-:Y:S01]  /*5ed0*/  IMAD.IADD R14, R61, 0x1, -R14 ;  /* 0x000000013d0e7824 */ /* 0x000fe200078e0a0e */
[----:B------:R-:W-:Y:S01]  /*5ee0*/  ISETP.GE.U32.AND P1, PT, R94, 0x7f800000, PT ;  /* 0x7f8000005e00780c */ /* 0x000fe20003f26070 */
[----:B------:R0:W-:Y:S01]  /*5ef0*/  STSM.16.M88.4 [R3], R4 ;  /* 0x0000000403007844 */ /* 0x0001e20000000200 */
[----:B------:R-:W-:Y:S01]  /*5f00*/  ISETP.GE.U32.AND P0, PT, R57, 0x7f800000, PT ;  /* 0x7f8000003900780c */ /* 0x000fe20003f06070 */
[----:B------:R-:W-:Y:S01]  /*5f10*/  FADD R14, R14, -1 ;  /* 0xbf8000000e0e7421 */ /* 0x000fe20000000000 */
[----:B------:R-:W-:Y:S01]  /*5f20*/  FADD R11, R11, -1 ;  /* 0xbf8000000b0b7421 */ /* 0x000fe20000000000 */
[----:B------:R-:W-:Y:S01]  /*5f30*/  ISETP.GE.U32.AND P5, PT, R96, 0x7f800000, PT ;  /* 0x7f8000006000780c */ /* 0x000fe20003fa6070 */
[----:B------:R-:W-:Y:S01]  /*5f40*/  @!P2 FMUL R50, R50, 16777216 ;  /* 0x4b8000003232a820 */ /* 0x000fe20000400000 */
[----:B------:R-:W-:Y:S01]  /*5f50*/  ISETP.GE.U32.AND P4, PT, R61, 0x7f800000, PT ;  /* 0x7f8000003d00780c */ /* 0x000fe20003f86070 */
        /* <DEDUP_REMOVED lines=9> */
[-C--:B0-----:R-:W-:Y:S01]  /*5ff0*/  FFMA.FTZ R5, R8, R34.reuse, -0.16845393180847167969 ;  /* 0xbe2c7f3008057423 */ /* 0x081fe20000010022 */
[-C--:B------:R-:W-:Y:S01]  /*6000*/  FFMA.FTZ R4, R9, R34.reuse, -0.16845393180847167969 ;  /* 0xbe2c7f3009047423 */ /* 0x080fe20000010022 */
[-C--:B------:R-:W-:Y:S01]  /*6010*/  FFMA.FTZ R7, R14, R34.reuse, -0.16845393180847167969 ;  /* 0xbe2c7f300e077423 */ /* 0x080fe20000010022 */
[----:B------:R-:W-:Y:S01]  /*6020*/  FFMA.FTZ R6, R11, R34, -0.16845393180847167969 ;  /* 0xbe2c7f300b067423 */ /* 0x000fe20000010022 */
[----:B------:R-:W-:Y:S01]  /*6030*/  FFMA.FTZ R5, R8, R5, 0.1716887056827545166 ;  /* 0x3e2fcf2a08057423 */ /* 0x000fe20000010005 */
[----:B------:R-:W-:Y:S01]  /*6040*/  FFMA.FTZ R4, R9, R4, 0.1716887056827545166 ;  /* 0x3e2fcf2a09047423 */ /* 0x000fe20000010004 */
[----:B------:R-:W-:Y:S01]  /*6050*/  FFMA.FTZ R7, R14, R7, 0.1716887056827545166 ;  /* 0x3e2fcf2a0e077423 */ /* 0x000fe20000010007 */
[----:B------:R-:W-:Y:S01]  /*6060*/  FFMA.FTZ R6, R11, R6, 0.1716887056827545166 ;  /* 0x3e2fcf2a0b067423 */ /* 0x000fe20000010006 */
[----:B------:R-:W-:Y:S01]  /*6070*/  FFMA.FTZ R5, R8, R5, -0.17900948226451873779 ;  /* 0xbe374e4308057423 */ /* 0x000fe20000010005 */
[----:B------:R-:W-:Y:S01]  /*6080*/  FFMA.FTZ R4, R9, R4, -0.17900948226451873779 ;  /* 0xbe374e4309047423 */ /* 0x000fe20000010004 */
[----:B------:R-:W-:Y:S01]  /*6090*/  FFMA.FTZ R7, R14, R7, -0.17900948226451873779 ;  /* 0xbe374e430e077423 */ /* 0x000fe20000010007 */
[----:B------:R-:W-:Y:S01]  /*60a0*/  FFMA.FTZ R6, R11, R6, -0.17900948226451873779 ;  /* 0xbe374e430b067423 */ /* 0x000fe20000010006 */
[----:B------:R-:W-:Y:S01]  /*60b0*/  FFMA.FTZ R5, R8, R5, 0.20512372255325317383 ;  /* 0x3e520bf408057423 */ /* 0x000fe20000010005 */
[----:B------:R-:W-:Y:S01]  /*60c0*/  FFMA.FTZ R4, R9, R4, 0.20512372255325317383 ;  /* 0x3e520bf409047423 */ /* 0x000fe20000010004 */
[----:B------:R-:W-:Y:S01]  /*60d0*/  FFMA.FTZ R7, R14, R7, 0.20512372255325317383 ;  /* 0x3e520bf40e077423 */ /* 0x000fe20000010007 */
[----:B------:R-:W-:Y:S01]  /*60e0*/  FFMA.FTZ R6, R11, R6, 0.20512372255325317383 ;  /* 0x3e520bf40b067423 */ /* 0x000fe20000010006 */
[----:B------:R-:W-:Y:S01]  /*60f0*/  FFMA.FTZ R5, R8, R5, -0.24046532809734344482 ;  /* 0xbe763c8b08057423 */ /* 0x000fe20000010005 */
[----:B------:R-:W-:Y:S01]  /*6100*/  FFMA.FTZ R4, R9, R4, -0.24046532809734344482 ;  /* 0xbe763c8b09047423 */ /* 0x000fe20000010004 */
[----:B------:R-:W-:Y:S01]  /*6110*/  FFMA.FTZ R7, R14, R7, -0.24046532809734344482 ;  /* 0xbe763c8b0e077423 */ /* 0x000fe20000010007 */
[----:B------:R-:W-:Y:S01]  /*6120*/  FFMA.FTZ R6, R11, R6, -0.24046532809734344482 ;  /* 0xbe763c8b0b067423 */ /* 0x000fe20000010006 */
[----:B------:R-:W-:Y:S01]  /*6130*/  FFMA.FTZ R5, R8, R5, 0.28857114911079406738 ;  /* 0x3e93bf9908057423 */ /* 0x000fe20000010005 */
[----:B------:R-:W-:Y:S01]  /*6140*/  FFMA.FTZ R4, R9, R4, 0.28857114911079406738 ;  /* 0x3e93bf9909047423 */ /* 0x000fe20000010004 */
[----:B------:R-:W-:Y:S01]  /*6150*/  FFMA.FTZ R7, R14, R7, 0.28857114911079406738 ;  /* 0x3e93bf990e077423 */ /* 0x000fe20000010007 */
[----:B------:R-:W-:Y:S01]  /*6160*/  FFMA.FTZ R6, R11, R6, 0.28857114911079406738 ;  /* 0x3e93bf990b067423 */ /* 0x000fe20000010006 */
[----:B------:R-:W-:Y:S01]  /*6170*/  FFMA.FTZ R5, R8, R5, -0.36067417263984680176 ;  /* 0xbeb8aa4908057423 */ /* 0x000fe20000010005 */
[----:B------:R-:W-:Y:S01]  /*6180*/  FFMA.FTZ R4, R9, R4, -0.36067417263984680176 ;  /* 0xbeb8aa4909047423 */ /* 0x000fe20000010004 */
[----:B------:R-:W-:Y:S01]  /*6190*/  FFMA.FTZ R7, R14, R7, -0.36067417263984680176 ;  /* 0xbeb8aa490e077423 */ /* 0x000fe20000010007 */
[----:B------:R-:W-:Y:S01]  /*61a0*/  FFMA.FTZ R6, R11, R6, -0.36067417263984680176 ;  /* 0xbeb8aa490b067423 */ /* 0x000fe20000010006 */
[----:B------:R-:W-:Y:S01]  /*61b0*/  FFMA.FTZ R5, R8, R5, 0.48089820146560668945 ;  /* 0x3ef6384a08057423 */ /* 0x000fe20000010005 */
[----:B------:R-:W-:Y:S01]  /*61c0*/  FFMA.FTZ R4, R9, R4, 0.48089820146560668945 ;  /* 0x3ef6384a09047423 */ /* 0x000fe20000010004 */
[----:B------:R-:W-:Y:S01]  /*61d0*/  FFMA.FTZ R7, R14, R7, 0.48089820146560668945 ;  /* 0x3ef6384a0e077423 */ /* 0x000fe20000010007 */
[----:B------:R-:W-:Y:S01]  /*61e0*/  FFMA.FTZ R6, R11, R6, 0.48089820146560668945 ;  /* 0x3ef6384a0b067423 */ /* 0x000fe20000010006 */
[----:B------:R-:W-:Y:S01]  /*61f0*/  FFMA.FTZ R5, R8, R5, -0.72134751081466674805 ;  /* 0xbf38aa3b08057423 */ /* 0x000fe20000010005 */
[----:B------:R-:W-:Y:S01]  /*6200*/  FFMA.FTZ R4, R9, R4, -0.72134751081466674805 ;  /* 0xbf38aa3b09047423 */ /* 0x000fe20000010004 */
[----:B------:R-:W-:Y:S01]  /*6210*/  FFMA.FTZ R7, R14, R7, -0.72134751081466674805 ;  /* 0xbf38aa3b0e077423 */ /* 0x000fe20000010007 */
[----:B------:R-:W-:Y:S01]  /*6220*/  FFMA.FTZ R6, R11, R6, -0.72134751081466674805 ;  /* 0xbf38aa3b0b067423 */ /* 0x000fe20000010006 */
[----:B------:R-:W-:Y:S01]  /*6230*/  FMUL R5, R8, R5 ;  /* 0x0000000508057220 */ /* 0x000fe20000400000 */
[----:B------:R-:W-:Y:S01]  /*6240*/  FMUL R4, R9, R4 ;  /* 0x0000000409047220 */ /* 0x000fe20000400000 */
[----:B------:R-:W-:Y:S01]  /*6250*/  FMUL R7, R14, R7 ;  /* 0x000000070e077220 */ /* 0x000fe20000400000 */
[----:B------:R-:W-:Y:S01]  /*6260*/  FMUL R6, R11, R6 ;  /* 0x000000060b067220 */ /* 0x000fe20000400000 */
[----:B------:R-:W-:Y:S01]  /*6270*/  FMUL R5, R8, R5 ;  /* 0x0000000508057220 */ /* 0x000fe20000400000 */
[----:B------:R-:W-:Y:S01]  /*6280*/  FMUL R4, R9, R4 ;  /* 0x0000000409047220 */ /* 0x000fe20000400000 */
[----:B------:R-:W-:Y:S01]  /*6290*/  FMUL R7, R14, R7 ;  /* 0x000000070e077220 */ /* 0x000fe20000400000 */
[----:B------:R-:W-:Y:S01]  /*62a0*/  FMUL R6, R11, R6 ;  /* 0x000000060b067220 */ /* 0x000fe20000400000 */
[----:B------:R-:W-:Y:S01]  /*62b0*/  FFMA.FTZ R5, R8, 1.4426950216293334961, R5 ;  /* 0x3fb8aa3b08057823 */ /* 0x000fe20000010005 */
[----:B------:R-:W-:Y:S01]  /*62c0*/  FFMA.FTZ R4, R9, 1.4426950216293334961, R4 ;  /* 0x3fb8aa3b09047823 */ /* 0x000fe20000010004 */
[----:B------:R-:W-:Y:S01]  /*62d0*/  FFMA.FTZ R7, R14, 1.4426950216293334961, R7 ;  /* 0x3fb8aa3b0e077823 */ /* 0x000fe20000010007 */
[----:B------:R-:W-:Y:S01]  /*62e0*/  FFMA.FTZ R11, R11, 1.4426950216293334961, R6 ;  /* 0x3fb8aa3b0b0b7823 */ /* 0x000fe20000010006 */
[----:B------:R-:W-:Y:S01]  /*62f0*/  FADD R32, R32, R5 ;  /* 0x0000000520207221 */ /* 0x000fe20000000000 */
[----:B------:R-:W-:-:S02]  /*6300*/  @P1 IMAD.MOV.U32 R5, RZ, RZ, 0x7f800000 ;  /* 0x7f800000ff051424 */ /* 0x000fc400078e00ff */
[----:B------:R-:W-:Y:S01]  /*6310*/  FADD R33, R33, R4 ;  /* 0x0000000421217221 */ /* 0x000fe20000000000 */
[----:B------:R-:W-:Y:S02]  /*6320*/  @P0 IMAD.MOV.U32 R4, RZ, RZ, 0x7f800000 ;  /* 0x7f800000ff040424 */ /* 0x000fe400078e00ff */
[----:B------:R-:W-:Y:S01]  /*6330*/  FADD R35, R12, R7 ;  /* 0x000000070c237221 */ /* 0x000fe20000000000 */
[----:B------:R-:W-:Y:S01]  /*6340*/  @P1 FFMA.FTZ R33, R94, R5, +INF ;  /* 0x7f8000005e211423 */ /* 0x000fe20000010005 */
[----:B------:R-:W-:Y:S01]  /*6350*/  LOP3.LUT R5, R178, 0x7f, RZ, 0xc0, !PT ;  /* 0x0000007fb2057812 */ /* 0x000fe200078ec0ff */
[----:B------:R-:W-:Y:S01]  /*6360*/  @P0 FFMA.FTZ R32, R57, R4, +INF ;  /* 0x7f80000039200423 */ /* 0x000fe20000010004 */
[----:B------:R-:W-:Y:S01]  /*6370*/  @P5 MOV R7, 0x7f800000 ;  /* 0x7f80000000075802 */ /* 0x000fe20000000f00 */
[----:B------:R-:W-:Y:S01]  /*6380*/  @P4 IMAD.MOV.U32 R4, RZ, RZ, 0x7f800000 ;  /* 0x7f800000ff044424 */ /* 0x000fe200078e00ff */
[----:B------:R-:W-:Y:S01]  /*6390*/  F2FP.BF16.F32.PACK_AB R14, R109, R36 ;  /* 0x000000246d0e723e */ /* 0x000fe200000010ff */
[----:B------:R-:W-:Y:S01]  /*63a0*/  FADD R34, R10, R11 ;  /* 0x0000000b0a227221 */ /* 0x000fe20000000000 */
[----:B------:R-:W-:Y:S01]  /*63b0*/  LEA R36, R5, UR17, 0x4 ;  /* 0x0000001105247c11 */ /* 0x000fe2000f8e20ff */
[----:B------:R-:W-:Y:S01]  /*63c0*/  BAR.SYNC.DEFER_BLOCKING 0x0 ;  /* 0x0000000000007b1d */ /* 0x000fe20000010000 */
[----:B------:R-:W-:Y:S01]  /*63d0*/  @P5 FFMA.FTZ R34, R96, R7, +INF ;  /* 0x7f80000060225423 */ /* 0x000fe20000010007 */
[----:B------:R-:W-:Y:S01]  /*63e0*/  @P4 FFMA.FTZ R35, R61, R4, +INF ;  /* 0x7f8000003d234423 */ /* 0x000fe20000010004 */
[----:B------:R-:W-:Y:S01]  /*63f0*/  @!P2 FMUL R74, R74, 16777216 ;  /* 0x4b8000004a4aa820 */ /* 0x000fe20000400000 */
[----:B------:R-:W-:Y:S01]  /*6400*/  @!P2 FMUL R78, R78, 16777216 ;  /* 0x4b8000004e4ea820 */ /* 0x000fe20000400000 */
[----:B------:R-:W-:Y:S01]  /*6410*/  @!P2 FMUL R86, R86, 16777216 ;  /* 0x4b8000005656a820 */ /* 0x000fe20000400000 */
[----:B------:R-:W-:Y:S01]  /*6420*/  @!P2 FMUL R88, R88, 16777216 ;  /* 0x4b8000005858a820 */ /* 0x000fe20000400000 */
        /* <DEDUP_REMOVED lines=15> */
[C---:B------:R-:W-:Y:S01]  /*6520*/  IMAD R95, R175.reuse, 0x1c, RZ ;  /* 0x0000001caf5f7824 */ /* 0x040fe200078e02ff */
[----:B------:R-:W-:Y:S01]  /*6530*/  F2FP.BF16.F32.PACK_AB R16, R74, R55 ;  /* 0x000000374a10723e */ /* 0x000fe200000010ff */
[----:B------:R-:W0:Y:S01]  /*6540*/  LDS.128 R4, [R36] ;  /* 0x0000000024047984 */ /* 0x000e220000000c00 */
[----:B------:R-:W-:Y:S01]  /*6550*/  F2FP.BF16.F32.PACK_AB R12, R86, R13 ;  /* 0x0000000d560c723e */ /* 0x000fe200000010ff */
[----:B------:R-:W-:Y:S01]  /*6560*/  IMAD.SHL.U32 R55, R175, 0x8, RZ ;  /* 0x00000008af377824 */ /* 0x000fe200078e00ff */
[----:B------:R-:W-:Y:S01]  /*6570*/  F2FP.BF16.F32.PACK_AB R13, R63, R82 ;  /* 0x000000523f0d723e */ /* 0x000fe200000010ff */
[----:B------:R-:W-:Y:S01]  /*6580*/  BAR.SYNC.DEFER_BLOCKING 0x0 ;  /* 0x0000000000007b1d */ /* 0x000fe20000010000 */
[----:B------:R-:W-:Y:S01]  /*6590*/  F2FP.BF16.F32.PACK_AB R17, R17, R70 ;  /* 0x000000461111723e */ /* 0x000fe200000010ff */
[C---:B------:R-:W-:Y:S01]  /*65a0*/  IMAD R63, R175.reuse, 0xc, RZ ;  /* 0x0000000caf3f7824 */ /* 0x040fe200078e02ff */
[----:B------:R-:W-:Y:S01]  /*65b0*/  F2FP.BF16.F32.PACK_AB R18, R18, R101 ;  /* 0x000000651212723e */ /* 0x000fe200000010ff */
[----:B------:R-:W-:Y:S01]  /*65c0*/  IMAD R91, R175, 0x1a, RZ ;  /* 0x0000001aaf5b7824 */ /* 0x000fe200078e02ff */
[----:B------:R-:W-:Y:S01]  /*65d0*/  F2FP.BF16.F32.PACK_AB R19, R19, R46 ;  /* 0x0000002e1313723e */ /* 0x000fe200000010ff */
[----:B------:R-:W-:Y:S01]  /*65e0*/  IMAD R99, R175, 0x1e, RZ ;  /* 0x0000001eaf637824 */ /* 0x000fe200078e02ff */
[----:B------:R-:W-:Y:S01]  /*65f0*/  F2FP.BF16.F32.PACK_AB R69, R71, R64 ;  /* 0x000000404745723e */ /* 0x000fe200000010ff */
[C---:B------:R-:W-:Y:S01]  /*6600*/  IMAD R111, R175.reuse, 0x22, RZ ;  /* 0x00000022af6f7824 */ /* 0x040fe200078e02ff */
[----:B------:R-:W-:Y:S01]  /*6610*/  F2FP.BF16.F32.PACK_AB R68, R66, R53 ;  /* 0x000000354244723e */ /* 0x000fe200000010ff */
[----:B------:R-:W-:Y:S01]  /*6620*/  IMAD R53, R175, 0x7, RZ ;  /* 0x00000007af357824 */ /* 0x000fe200078e02ff */
[----:B------:R-:W-:Y:S01]  /*6630*/  F2FP.BF16.F32.PACK_AB R70, R37, R44 ;  /* 0x0000002c2546723e */ /* 0x000fe200000010ff */
[----:B------:R-:W-:Y:S01]  /*6640*/  IMAD R37, R0, UR5, RZ ;  /* 0x0000000500257c24 */ /* 0x000fe2000f8e02ff */
[----:B------:R-:W-:Y:S01]  /*6650*/  F2FP.BF16.F32.PACK_AB R71, R39, R42 ;  /* 0x0000002a2747723e */ /* 0x000fe200000010ff */
[----:B------:R-:W-:Y:S01]  /*6660*/  USHF.L.U32 UR5, UR4, 0x1, URZ ;  /* 0x0000000104057899 */ /* 0x000fe2000800063f */
[----:B------:R-:W-:Y:S01]  /*6670*/  F2FP.BF16.F32.PACK_AB R64, R62, R51 ;  /* 0x000000333e40723e */ /* 0x000fe200000010ff */
[----:B------:R-:W-:Y:S01]  /*6680*/  IMAD.SHL.U32 R39, R37, 0x2, RZ ;  /* 0x0000000225277824 */ /* 0x000fe200078e00ff */
[----:B------:R-:W-:Y:S01]  /*6690*/  F2FP.BF16.F32.PACK_AB R65, R75, R60 ;  /* 0x0000003c4b41723e */ /* 0x000fe200000010ff */
[----:B------:R-:W-:Y:S01]  /*66a0*/  IMAD R51, R175, 0x6, RZ ;  /* 0x00000006af337824 */ /* 0x000fe200078e02ff */
[----:B------:R-:W-:Y:S01]  /*66b0*/  F2FP.BF16.F32.PACK_AB R66, R41, R40 ;  /* 0x000000282942723e */ /* 0x000fe200000010ff */
[----:B------:R-:W-:Y:S01]  /*66c0*/  IMAD R75, R175, 0x12, RZ ;  /* 0x00000012af4b7824 */ /* 0x000fe200078e02ff */
[----:B------:R-:W-:Y:S01]  /*66d0*/  F2FP.BF16.F32.PACK_AB R67, R43, R38 ;  /* 0x000000262b43723e */ /* 0x000fe200000010ff */
[----:B------:R-:W-:Y:S01]  /*66e0*/  IMAD R115, R175, 0x24, RZ ;  /* 0x00000024af737824 */ /* 0x000fe200078e02ff */
[----:B------:R-:W-:Y:S01]  /*66f0*/  F2FP.BF16.F32.PACK_AB R40, R58, R23 ;  /* 0x000000173a28723e */ /* 0x000fe200000010ff */
[----:B------:R-:W-:Y:S01]  /*6700*/  STSM.16.M88.4 [R3], R12 ;  /* 0x0000000c03007844 */ /* 0x000fe20000000200 */
[----:B------:R-:W-:Y:S01]  /*6710*/  F2FP.BF16.F32.PACK_AB R42, R45, R22 ;  /* 0x000000162d2a723e */ /* 0x000fe200000010ff */
[----:B------:R-:W-:Y:S01]  /*6720*/  IMAD R45, R175, 0x3, RZ ;  /* 0x00000003af2d7824 */ /* 0x000fe200078e02ff */
[----:B------:R-:W-:Y:S01]  /*6730*/  F2FP.BF16.F32.PACK_AB R43, R20, R21 ;  /* 0x00000015142b723e */ /* 0x000fe200000010ff */
[----:B------:R-:W-:Y:S01]  /*6740*/  BAR.SYNC.DEFER_BLOCKING 0x0 ;  /* 0x0000000000007b1d */ /* 0x000fe20000010000 */
[----:B------:R-:W-:Y:S01]  /*6750*/  F2FP.BF16.F32.PACK_AB R41, R79, R56 ;  /* 0x000000384f29723e */ /* 0x000fe200000010ff */
[C---:B------:R-:W-:Y:S01]  /*6760*/  IMAD R79, R175.reuse, 0x14, RZ ;  /* 0x00000014af4f7824 */ /* 0x040fe200078e02ff */
[----:B------:R-:W-:Y:S01]  /*6770*/  F2FP.BF16.F32.PACK_AB R56, R54, R27 ;  /* 0x0000001b3638723e */ /* 0x000fe200000010ff */
[----:B------:R-:W-:Y:S01]  /*6780*/  IMAD R125, R175, 0x28, RZ ;  /* 0x00000028af7d7824 */ /* 0x000fe200078e02ff */
[----:B------:R-:W-:Y:S01]  /*6790*/  F2FP.BF16.F32.PACK_AB R58, R49, R26 ;  /* 0x0000001a313a723e */ /* 0x000fe200000010ff */
[C---:B------:R-:W-:Y:S01]  /*67a0*/  IMAD R49, R175.reuse, 0x5, RZ ;  /* 0x00000005af317824 */ /* 0x040fe200078e02ff */
[----:B------:R-:W-:Y:S01]  /*67b0*/  F2FP.BF16.F32.PACK_AB R59, R24, R25 ;  /* 0x00000019183b723e */ /* 0x000fe200000010ff */
[----:B------:R-:W-:Y:S01]  /*67c0*/  IMAD R121, R175, 0x26, RZ ;  /* 0x00000026af797824 */ /* 0x000fe200078e02ff */
[----:B------:R-:W-:Y:S01]  /*67d0*/  FSETP.NEU.AND P3, PT, R57, RZ, PT ;  /* 0x000000ff3900720b */ /* 0x000fe20003f6d000 */
[----:B------:R-:W-:Y:S01]  /*67e0*/  IMAD R129, R175, 0x2a, RZ ;  /* 0x0000002aaf817824 */ /* 0x000fe200078e02ff */
[----:B------:R-:W-:Y:S01]  /*67f0*/  F2FP.BF16.F32.PACK_AB R57, R83, R52 ;  /* 0x000000345339723e */ /* 0x000fe200000010ff */
[----:B------:R-:W-:Y:S01]  /*6800*/  IMAD R83, R175, 0x16, RZ ;  /* 0x00000016af537824 */ /* 0x000fe200078e02ff */
[----:B------:R-:W-:Y:S01]  /*6810*/  FSETP.NEU.AND P0, PT, R61, RZ, PT ;  /* 0x000000ff3d00720b */ /* 0x000fe20003f0d000 */
[C---:B------:R-:W-:Y:S01]  /*6820*/  IMAD R137, R175.reuse, 0x2c, RZ ;  /* 0x0000002caf897824 */ /* 0x040fe200078e02ff */
[----:B------:R-:W1:Y:S01]  /*6830*/  LDC.64 R60, c[0x0][0x228] ;  /* 0x00008a00ff3c7b82 */ /* 0x000e620000000a00 */
[C---:B------:R-:W-:Y:S01]  /*6840*/  IMAD R89, R175.reuse, 0x19, RZ ;  /* 0x00000019af597824 */ /* 0x040fe200078e02ff */
[----:B------:R-:W-:Y:S01]  /*6850*/  FSETP.NEU.AND P1, PT, R96, RZ, PT ;  /* 0x000000ff6000720b */ /* 0x000fe20003f2d000 */
[C---:B------:R-:W-:Y:S01]  /*6860*/  IMAD R93, R175.reuse, 0x1b, RZ ;  /* 0x0000001baf5d7824 */ /* 0x040fe200078e02ff */
[----:B------:R-:W-:Y:S01]  /*6870*/  FSETP.NEU.AND P2, PT, R94, RZ, PT ;  /* 0x000000ff5e00720b */ /* 0x000fe20003f4d000 */
[C---:B------:R-:W-:Y:S01]  /*6880*/  IMAD R173, R175.reuse, 0x38, RZ ;  /* 0x00000038afad7824 */ /* 0x040fe200078e02ff */
[----:B------:R-:W-:Y:S01]  /*6890*/  SHF.L.U32 R178, R178, 0x1, RZ ;  /* 0x00000001b2b27819 */ /* 0x000fe200000006ff */
[C---:B------:R-:W-:Y:S01]  /*68a0*/  IMAD R133, R175.reuse, 0x3c, RZ ;  /* 0x0000003caf857824 */ /* 0x040fe200078e02ff */
[----:B------:R-:W2:Y:S01]  /*68b0*/  LDS.128 R8, [R36] ;  /* 0x0000000024087984 */ /* 0x000ea20000000c00 */
[----:B------:R-:W-:-:S02]  /*68c0*/  IMAD R97, R175, 0x1d, RZ ;  /* 0x0000001daf617824 */ /* 0x000fc400078e02ff */
[C---:B------:R-:W-:Y:S01]  /*68d0*/  IMAD R177, R175.reuse, 0x42, RZ ;  /* 0x00000042afb17824 */ /* 0x040fe200078e02ff */
[----:B------:R-:W-:Y:S01]  /*68e0*/  BAR.SYNC.DEFER_BLOCKING 0x0 ;  /* 0x0000000000007b1d */ /* 0x000fe20000010000 */
[C---:B------:R-:W-:Y:S02]  /*68f0*/  IMAD.SHL.U32 R103, R175.reuse, 0x20, RZ ;  /* 0x00000020af677824 */ /* 0x040fe400078e00ff */
[C---:B------:R-:W-:Y:S02]  /*6900*/  IMAD R101, R175.reuse, 0x1f, RZ ;  /* 0x0000001faf657824 */ /* 0x040fe400078e02ff */
[C---:B------:R-:W-:Y:S02]  /*6910*/  IMAD R181, R175.reuse, 0x46, RZ ;  /* 0x00000046afb57824 */ /* 0x040fe400078e02ff */
[C---:B------:R-:W-:Y:S02]  /*6920*/  IMAD R109, R175.reuse, 0x21, RZ ;  /* 0x00000021af6d7824 */ /* 0x040fe400078e02ff */
[----:B------:R-:W-:Y:S01]  /*6930*/  IMAD R179, R175, 0x44, RZ ;  /* 0x00000044afb37824 */ /* 0x000fe200078e02ff */
[----:B-1----:R-:W-:Y:S01]  /*6940*/  IADD3 R38, P4, P5, R39, UR5, R60 ;  /* 0x0000000527267c10 */ /* 0x002fe2000fd9e03c */
[----:B------:R-:W-:Y:S01]  /*6950*/  UIMAD.WIDE UR4, UR4, 0x2, URZ ;  /* 0x00000002040478a5 */ /* 0x000fe2000f8e023f */
[----:B------:R-:W-:-:S02]  /*6960*/  IMAD R183, R175, 0x48, RZ ;  /* 0x00000048afb77824 */ /* 0x000fc400078e02ff */
[----:B------:R-:W-:Y:S01]  /*6970*/  IADD3 R44, P6, R51, R38, RZ ;  /* 0x00000026332c7210 */ /* 0x000fe20007fde0ff */
[C---:B------:R-:W-:Y:S02]  /*6980*/  IMAD R113, R175.reuse, 0x23, RZ ;  /* 0x00000023af717824 */ /* 0x040fe400078e02ff */
[C---:B------:R-:W-:Y:S01]  /*6990*/  IMAD R187, R175.reuse, 0x4c, RZ ;  /* 0x0000004cafbb7824 */ /* 0x040fe200078e02ff */
[----:B------:R-:W-:Y:S01]  /*69a0*/  ULDC UR4, c[0x0][0x27c] ;  /* 0x00009f0000047ab9 */ /* 0x000fe20000000800 */
[C---:B------:R-:W-:Y:S01]  /*69b0*/  IMAD R185, R175.reuse, 0x4a, RZ ;  /* 0x0000004aafb97824 */ /* 0x040fe200078e02ff */
[----:B------:R-:W-:Y:S01]  /*69c0*/  UIMAD UR4, UR16, UR4, URZ ;  /* 0x00000004100472a4 */ /* 0x000fe2000f8e023f */
[C---:B------:R-:W-:Y:S01]  /*69d0*/  IMAD R189, R175.reuse, 0x4e, RZ ;  /* 0x0000004eafbd7824 */ /* 0x040fe200078e02ff */
[----:B------:R-:W-:Y:S01]  /*69e0*/  STSM.16.M88.4 [R3], R16 ;  /* 0x0000001003007844 */ /* 0x000fe20000000200 */
[C---:B------:R-:W-:Y:S01]  /*69f0*/  IMAD R117, R175.reuse, 0x25, RZ ;  /* 0x00000025af757824 */ /* 0x040fe200078e02ff */
[----:B------:R-:W-:Y:S01]  /*6a00*/  USHF.L.U32 UR6, UR4, 0x2, URZ ;  /* 0x0000000204067899 */ /* 0x000fe2000800063f */
[C---:B------:R-:W-:Y:S01]  /*6a10*/  IMAD R193, R175.reuse, 0x52, RZ ;  /* 0x00000052afc17824 */ /* 0x040fe200078e02ff */
[----:B------:R-:W-:Y:S01]  /*6a20*/  BAR.SYNC.DEFER_BLOCKING 0x0 ;  /* 0x0000000000007b1d */ /* 0x000fe20000010000 */
[----:B------:R-:W-:-:S02]  /*6a30*/  IMAD R123, R175, 0x27, RZ ;  /* 0x00000027af7b7824 */ /* 0x000fc400078e02ff */
[C---:B------:R-:W-:Y:S02]  /*6a40*/  IMAD R191, R175.reuse, 0x50, RZ ;  /* 0x00000050afbf7824 */ /* 0x040fe400078e02ff */
[C---:B------:R-:W-:Y:S02]  /*6a50*/  IMAD R195, R175.reuse, 0x54, RZ ;  /* 0x00000054afc37824 */ /* 0x040fe400078e02ff */
[C---:B------:R-:W-:Y:S02]  /*6a60*/  IMAD R127, R175.reuse, 0x29, RZ ;  /* 0x00000029af7f7824 */ /* 0x040fe400078e02ff */
[C---:B------:R-:W-:Y:S02]  /*6a70*/  IMAD R199, R175.reuse, 0x58, RZ ;  /* 0x00000058afc77824 */ /* 0x040fe400078e02ff */
[C---:B------:R-:W-:Y:S02]  /*6a80*/  IMAD R197, R175.reuse, 0x56, RZ ;  /* 0x00000056afc57824 */ /* 0x040fe400078e02ff */
[----:B------:R-:W-:-:S02]  /*6a90*/  IMAD R201, R175, 0x5a, RZ ;  /* 0x0000005aafc97824 */ /* 0x000fc400078e02ff */
[C---:B------:R-:W-:Y:S02]  /*6aa0*/  IMAD R131, R175.reuse, 0x2b, RZ ;  /* 0x0000002baf837824 */ /* 0x040fe400078e02ff */
[C---:B------:R-:W-:Y:S02]  /*6ab0*/  IMAD R205, R175.reuse, 0x5e, RZ ;  /* 0x0000005eafcd7824 */ /* 0x040fe400078e02ff */
[C---:B------:R-:W-:Y:S02]  /*6ac0*/  IMAD R143, R175.reuse, 0x2d, RZ ;  /* 0x0000002daf8f7824 */ /* 0x040fe400078e02ff */
[C---:B------:R-:W-:Y:S02]  /*6ad0*/  IMAD R203, R175.reuse, 0x5c, RZ ;  /* 0x0000005cafcb7824 */ /* 0x040fe400078e02ff */
[C---:B------:R-:W-:Y:S01]  /*6ae0*/  IMAD R207, R175.reuse, 0x60, RZ ;  /* 0x00000060afcf7824 */ /* 0x040fe200078e02ff */
[----:B------:R-:W1:Y:S01]  /*6af0*/  LDS.128 R12, [R36] ;  /* 0x00000000240c7984 */ /* 0x000e620000000c00 */
[----:B------:R-:W-:-:S02]  /*6b00*/  IMAD R155, R175, 0x2f, RZ ;  /* 0x0000002faf9b7824 */ /* 0x000fc400078e02ff */
[C---:B------:R-:W-:Y:S01]  /*6b10*/  IMAD R211, R175.reuse, 0x64, RZ ;  /* 0x00000064afd37824 */ /* 0x040fe200078e02ff */
[----:B------:R-:W-:Y:S01]  /*6b20*/  BAR.SYNC.DEFER_BLOCKING 0x0 ;  /* 0x0000000000007b1d */ /* 0x000fe20000010000 */
        /* <DEDUP_REMOVED lines=9> */
[C---:B------:R-:W-:Y:S02]  /*6bc0*/  IMAD R221, R175.reuse, 0x6e, RZ ;  /* 0x0000006eafdd7824 */ /* 0x040fe400078e02ff */
[----:B------:R-:W-:-:S02]  /*6bd0*/  IMAD R225, R175, 0x72, RZ ;  /* 0x00000072afe17824 */ /* 0x000fc400078e02ff */
[C---:B------:R-:W-:Y:S01]  /*6be0*/  IMAD R171, R175.reuse, 0x37, RZ ;  /* 0x00000037afab7824 */ /* 0x040fe200078e02ff */
[----:B------:R3:W-:Y:S01]  /*6bf0*/  STSM.16.M88.4 [R3], R68 ;  /* 0x0000004403007844 */ /* 0x0007e20000000200 */
[C---:B------:R-:W-:Y:S02]  /*6c00*/  IMAD R229, R175.reuse, 0x76, RZ ;  /* 0x00000076afe57824 */ /* 0x040fe400078e02ff */
[C---:B------:R-:W-:Y:S01]  /*6c10*/  IMAD R151, R175.reuse, 0x39, RZ ;  /* 0x00000039af977824 */ /* 0x040fe200078e02ff */
[----:B------:R-:W-:Y:S01]  /*6c20*/  BAR.SYNC.DEFER_BLOCKING 0x0 ;  /* 0x0000000000007b1d */ /* 0x000fe20000010000 */
[C---:B------:R-:W-:Y:S02]  /*6c30*/  IMAD R227, R175.reuse, 0x74, RZ ;  /* 0x00000074afe37824 */ /* 0x040fe400078e02ff */
[C---:B------:R-:W-:Y:S02]  /*6c40*/  IMAD R153, R175.reuse, 0x78, RZ ;  /* 0x00000078af997824 */ /* 0x040fe400078e02ff */
[----:B------:R-:W-:-:S02]  /*6c50*/  IMAD R139, R175, 0x3b, RZ ;  /* 0x0000003baf8b7824 */ /* 0x000fc400078e02ff */
[C---:B------:R-:W-:Y:S02]  /*6c60*/  IMAD R141, R175.reuse, 0x7e, RZ ;  /* 0x0000007eaf8d7824 */ /* 0x040fe400078e02ff */
[C---:B------:R-:W-:Y:S02]  /*6c70*/  IMAD R147, R175.reuse, 0x7a, RZ ;  /* 0x0000007aaf937824 */ /* 0x040fe400078e02ff */
[C---:B------:R-:W-:Y:S02]  /*6c80*/  IMAD R135, R175.reuse, 0x7c, RZ ;  /* 0x0000007caf877824 */ /* 0x040fe400078e02ff */
[C---:B---3--:R-:W-:Y:S02]  /*6c90*/  IMAD R69, R175.reuse, 0xf, RZ ;  /* 0x0000000faf457824 */ /* 0x048fe400078e02ff */
[C---:B------:R-:W-:Y:S02]  /*6ca0*/  IMAD.SHL.U32 R71, R175.reuse, 0x10, RZ ;  /* 0x00000010af477824 */ /* 0x040fe400078e00ff */
[----:B------:R-:W-:Y:S01]  /*6cb0*/  IMAD R107, R175, 0x3f, RZ ;  /* 0x0000003faf6b7824 */ /* 0x000fe200078e02ff */
[----:B------:R-:W3:Y:S01]  /*6cc0*/  LDS.128 R16, [R36] ;  /* 0x0000000024107984 */ /* 0x000ee20000000c00 */
[----:B------:R-:W-:Y:S06]  /*6cd0*/  BAR.SYNC.DEFER_BLOCKING 0x0 ;  /* 0x0000000000007b1d */ /* 0x000fec0000010000 */
[----:B------:R4:W-:Y:S02]  /*6ce0*/  STSM.16.M88.4 [R3], R64 ;  /* 0x0000004003007844 */ /* 0x0009e40000000200 */
[----:B------:R-:W-:Y:S01]  /*6cf0*/  BAR.SYNC.DEFER_BLOCKING 0x0 ;  /* 0x0000000000007b1d */ /* 0x000fe20000010000 */
[----:B----4-:R-:W-:-:S02]  /*6d00*/  F2FP.BF16.F32.PACK_AB R66, R30, R31 ;  /* 0x0000001f1e42723e */ /* 0x010fc400000010ff */
[----:B------:R-:W-:Y:S02]  /*6d10*/  F2FP.BF16.F32.PACK_AB R67, R28, R29 ;  /* 0x0000001d1c43723e */ /* 0x000fe400000010ff */
[----:B------:R-:W-:Y:S02]  /*6d20*/  F2FP.BF16.F32.PACK_AB R64, R50, R47 ;  /* 0x0000002f3240723e */ /* 0x000fe400000010ff */
[----:B------:R-:W-:Y:S01]  /*6d30*/  F2FP.BF16.F32.PACK_AB R65, R87, R48 ;  /* 0x000000305741723e */ /* 0x000fe200000010ff */
[C---:B------:R-:W-:Y:S01]  /*6d40*/  IMAD R87, R175.reuse, 0x18, RZ ;  /* 0x00000018af577824 */ /* 0x040fe200078e02ff */
[----:B------:R-:W-:Y:S01]  /*6d50*/  SHF.L.U32 R47, R175, 0x2, RZ ;  /* 0x00000002af2f7819 */ /* 0x000fe200000006ff */
[----:B------:R-:W4:Y:S01]  /*6d60*/  LDS.128 R20, [R36] ;  /* 0x0000000024147984 */ /* 0x000f220000000c00 */
[----:B------:R-:W-:Y:S06]  /*6d70*/  BAR.SYNC.DEFER_BLOCKING 0x0 ;  /* 0x0000000000007b1d */ /* 0x000fec0000010000 */
[----:B------:R5:W-:Y:S02]  /*6d80*/  STSM.16.M88.4 [R3], R40 ;  /* 0x0000002803007844 */ /* 0x000be40000000200 */
[----:B------:R-:W-:Y:S01]  /*6d90*/  BAR.SYNC.DEFER_BLOCKING 0x0 ;  /* 0x0000000000007b1d */ /* 0x000fe20000010000 */
[----:B-----5:R-:W-:-:S04]  /*6da0*/  IMAD.HI R40, R37, 0x2, RZ ;  /* 0x0000000225287827 */ /* 0x020fc800078e02ff */
[C---:B------:R-:W-:Y:S01]  /*6db0*/  IMAD.SHL.U32 R43, R175.reuse, 0x2, RZ ;  /* 0x00000002af2b7824 */ /* 0x040fe200078e00ff */
[----:B------:R-:W-:Y:S01]  /*6dc0*/  IADD3.X R39, R40, UR5, R61, P4, P5 ;  /* 0x0000000528277c10 */ /* 0x000fe2000a7ea43d */
[C---:B------:R-:W-:Y:S01]  /*6dd0*/  IMAD R61, R175.reuse, 0xb, RZ ;  /* 0x0000000baf3d7824 */ /* 0x040fe200078e02ff */
[CC--:B------:R-:W-:Y:S01]  /*6de0*/  LEA R42, P5, R175.reuse, R38.reuse, 0x2 ;  /* 0x00000026af2a7211 */ /* 0x0c0fe200078a10ff */
[----:B------:R-:W-:Y:S01]  /*6df0*/  IMAD R37, R175, 0x3d, RZ ;  /* 0x0000003daf257824 */ /* 0x000fe200078e02ff */
[CC--:B------:R-:W-:Y:S01]  /*6e00*/  IADD3 R40, P4, R43.reuse, R38.reuse, RZ ;  /* 0x000000262b287210 */ /* 0x0c0fe20007f9e0ff */
[----:B------:R-:W-:Y:S01]  /*6e10*/  UIMAD.WIDE UR4, UR4, 0x4, URZ ;  /* 0x00000004040478a5 */ /* 0x000fe2000f8e023f */
[-C--:B------:R-:W-:Y:S01]  /*6e20*/  LEA.HI.X.SX32 R43, R43, R39.reuse, 0x1, P5 ;  /* 0x000000272b2b7211 */ /* 0x080fe200028f0eff */
[----:B------:R-:W5:Y:S01]  /*6e30*/  LDS.128 R24, [R36] ;  /* 0x0000000024187984 */ /* 0x000f620000000c00 */
[C---:B------:R-:W-:Y:S01]  /*6e40*/  LEA.HI.X.SX32 R41, R175.reuse, R39, 0x1, P4 ;  /* 0x00000027af297211 */ /* 0x040fe200020f0eff */
[----:B------:R-:W-:Y:S01]  /*6e50*/  BAR.SYNC.DEFER_BLOCKING 0x0 ;  /* 0x0000000000007b1d */ /* 0x000fe20000010000 */
[----:B------:R-:W-:-:S02]  /*6e60*/  LEA R46, P4, R175, R38, 0x3 ;  /* 0x00000026af2e7211 */ /* 0x000fc400078818ff */
[-C--:B------:R-:W-:Y:S02]  /*6e70*/  LEA.HI.X.SX32 R45, R45, R39.reuse, 0x1, P6 ;  /* 0x000000272d2d7211 */ /* 0x080fe400030f0eff */
[-C--:B------:R-:W-:Y:S02]  /*6e80*/  IADD3 R50, P6, R63, R38.reuse, RZ ;  /* 0x000000263f327210 */ /* 0x080fe40007fde0ff */
[-C--:B------:R-:W-:Y:S02]  /*6e90*/  LEA.HI.X.SX32 R47, R47, R39.reuse, 0x1, P4 ;  /* 0x000000272f2f7211 */ /* 0x080fe400020f0eff */
[----:B------:R-:W-:Y:S01]  /*6ea0*/  LEA.HI.X.SX32 R51, R51, R39, 0x1, P6 ;  /* 0x0000002733337211 */ /* 0x000fe200030f0eff */
[----:B------:R0:W-:Y:S01]  /*6eb0*/  STSM.16.M88.4 [R3], R56 ;  /* 0x0000003803007844 */ /* 0x0001e20000000200 */
[----:B------:R-:W-:Y:S01]  /*6ec0*/  BAR.SYNC.DEFER_BLOCKING 0x0 ;  /* 0x0000000000007b1d */ /* 0x000fe20000010000 */
[----:B0-----:R-:W-:Y:S01]  /*6ed0*/  IMAD R59, R175, 0xa, RZ ;  /* 0x0000000aaf3b7824 */ /* 0x001fe200078e02ff */
[----:B------:R-:W-:Y:S01]  /*6ee0*/  IADD3 R56, P6, R75, R38, RZ ;  /* 0x000000264b387210 */ /* 0x000fe20007fde0ff */
[----:B------:R-:W-:-:S03]  /*6ef0*/  IMAD R57, R175, 0x9, RZ ;  /* 0x00000009af397824 */ /* 0x000fc600078e02ff */
[-C--:B------:R-:W-:Y:S02]  /*6f00*/  IADD3 R48, P5, R59, R38.reuse, RZ ;  /* 0x000000263b307210 */ /* 0x080fe40007fbe0ff */
[-C--:B------:R-:W-:Y:S02]  /*6f10*/  LEA.HI.X.SX32 R57, R57, R39.reuse, 0x1, P6 ;  /* 0x0000002739397211 */ /* 0x080fe400030f0eff */
[-C--:B------:R-:W-:Y:S02]  /*6f20*/  LEA.HI.X.SX32 R49, R49, R39.reuse, 0x1, P5 ;  /* 0x0000002731317211 */ /* 0x080fe400028f0eff */
[----:B------:R-:W-:Y:S01]  /*6f30*/  LEA R54, P5, R175, R38, 0x4 ;  /* 0x00000026af367211 */ /* 0x000fe200078a20ff */
[----:B------:R-:W0:Y:S01]  /*6f40*/  LDS.128 R28, [R36] ;  /* 0x00000000241c7984 */ /* 0x000e220000000c00 */
[----:B------:R-:W-:Y:S02]  /*6f50*/  BAR.SYNC.DEFER_BLOCKING 0x0 ;  /* 0x0000000000007b1d */ /* 0x000fe40000010000 */
[----:B------:R-:W-:-:S02]  /*6f60*/  LEA.HI.X.SX32 R55, R55, R39, 0x1, P5 ;  /* 0x0000002737377211 */ /* 0x000fc400028f0eff */
[-C--:B------:R-:W-:Y:S02]  /*6f70*/  IADD3 R60, P5, R83, R38.reuse, RZ ;  /* 0x00000026533c7210 */ /* 0x080fe40007fbe0ff */
[-C--:B------:R-:W-:Y:S02]  /*6f80*/  IADD3 R62, P6, R87, R38.reuse, RZ ;  /* 0x00000026573e7210 */ /* 0x080fe40007fde0ff */
[-C--:B------:R-:W-:Y:S02]  /*6f90*/  LEA.HI.X.SX32 R61, R61, R39.reuse, 0x1, P5 ;  /* 0x000000273d3d7211 */ /* 0x080fe400028f0eff */
[----:B------:R-:W-:Y:S02]  /*6fa0*/  LEA.HI.X.SX32 R63, R63, R39, 0x1, P6 ;  /* 0x000000273f3f7211 */ /* 0x000fe400030f0eff */
[----:B------:R-:W-:-:S04]  /*6fb0*/  IADD3 R68, P6, R99, R38, RZ ;  /* 0x0000002663447210 */ /* 0x000fc80007fde0ff */
[----:B------:R-:W-:Y:S02]  /*6fc0*/  LEA.HI.X.SX32 R69, R69, R39, 0x1, P6 ;  /* 0x0000002745457211 */ /* 0x000fe400030f0eff */
[----:B------:R-:W-:-:S04]  /*6fd0*/  IADD3 R74, P6, R115, R38, RZ ;  /* 0x00000026734a7210 */ /* 0x000fc80007fde0ff */
[-C--:B------:R-:W-:Y:S02]  /*6fe0*/  LEA.HI.X.SX32 R75, R75, R39.reuse, 0x1, P6 ;  /* 0x000000274b4b7211 */ /* 0x080fe400030f0eff */
[-C--:B------:R-:W-:Y:S01]  /*6ff0*/  IADD3 R80, P6, R129, R38.reuse, RZ ;  /* 0x0000002681507210 */ /* 0x080fe20007fde0ff */
[----:B------:R2:W-:Y:S03]  /*7000*/  STSM.16.M88.4 [R3], R64 ;  /* 0x0000004003007844 */ /* 0x0005e60000000200 */
[----:B------:R-:W-:Y:S01]  /*7010*/  LEA.HI.X.SX32 R81, R81, R39, 0x1, P6 ;  /* 0x0000002751517211 */ /* 0x000fe200030f0eff */
[----:B------:R-:W-:Y:S01]  /*7020*/  BAR.SYNC.DEFER_BLOCKING 0x0 ;  /* 0x0000000000007b1d */ /* 0x000fe20000010000 */
[----:B------:R-:W-:-:S04]  /*7030*/  IADD3 R86, P6, R157, R38, RZ ;  /* 0x000000269d567210 */ /* 0x000fc80007fde0ff */
[----:B------:R-:W-:Y:S02]  /*7040*/  LEA.HI.X.SX32 R87, R87, R39, 0x1, P6 ;  /* 0x0000002757577211 */ /* 0x000fe400030f0eff */
[----:B------:R-:W-:-:S04]  /*7050*/  IADD3 R92, P6, R169, R38, RZ ;  /* 0x00000026a95c7210 */ /* 0x000fc80007fde0ff */
[-C--:B------:R-:W-:Y:S01]  /*7060*/  LEA.HI.X.SX32 R93, R93, R39.reuse, 0x1, P6 ;  /* 0x000000275d5d7211 */ /* 0x080fe200030f0eff */
[----:B--2---:R-:W-:Y:S01]  /*7070*/  IMAD R67, R175, 0xe, RZ ;  /* 0x0000000eaf437824 */ /* 0x004fe200078e02ff */
[-C--:B------:R-:W-:Y:S01]  /*7080*/  IADD3 R66, P5, R95, R38.reuse, RZ ;  /* 0x000000265f427210 */ /* 0x080fe20007fbe0ff */
[----:B------:R-:W-:Y:S01]  /*7090*/  IMAD R65, R175, 0xd, RZ ;  /* 0x0000000daf417824 */ /* 0x000fe200078e02ff */
[-C--:B------:R-:W-:Y:S01]  /*70a0*/  IADD3 R98, P6, R133, R38.reuse, RZ ;  /* 0x0000002685627210 */ /* 0x080fe20007fde0ff */
[----:B------:R-:W-:Y:S01]  /*70b0*/  IMAD R3, R175, 0x3e, RZ ;  /* 0x0000003eaf037824 */ /* 0x000fe200078e02ff */
[C---:B------:R-:W-:Y:S02]  /*70c0*/  IADD3 R52, P4, R67.reuse, R38, RZ ;  /* 0x0000002643347210 */ /* 0x040fe40007f9e0ff */
[-C--:B------:R-:W-:Y:S02]  /*70d0*/  LEA.HI.X.SX32 R67, R67, R39.reuse, 0x1, P5 ;  /* 0x0000002743437211 */ /* 0x080fe400028f0eff */
[----:B------:R-:W-:-:S02]  /*70e0*/  LEA.HI.X.SX32 R53, R53, R39, 0x1, P4 ;  /* 0x0000002735357211 */ /* 0x000fc400020f0eff */
[-C--:B------:R-:W-:Y:S01]  /*70f0*/  IADD3 R58, P4, R79, R38.reuse, RZ ;  /* 0x000000264f3a7210 */ /* 0x080fe20007f9e0ff */
[----:B------:R2:W-:Y:S01]  /*7100*/  STG.E.U16 desc[UR44][R38.64], R4 ;  /* 0x0000000426007986 */ /* 0x0005e2000c10152c */
[-C--:B------:R-:W-:Y:S02]  /*7110*/  IADD3 R72, P5, R111, R38.reuse, RZ ;  /* 0x000000266f487210 */ /* 0x080fe40007fbe0ff */
[-C--:B------:R-:W-:Y:S02]  /*7120*/  LEA.HI.X.SX32 R59, R59, R39.reuse, 0x1, P4 ;  /* 0x000000273b3b7211 */ /* 0x080fe400020f0eff */
[----:B------:R-:W-:Y:S02]  /*7130*/  IADD3 R64, P4, R91, R38, RZ ;  /* 0x000000265b407210 */ /* 0x000fe40007f9e0ff */
[-C--:B------:R-:W-:Y:S02]  /*7140*/  LEA.HI.X.SX32 R73, R73, R39.reuse, 0x1, P5 ;  /* 0x0000002749497211 */ /* 0x080fe400028f0eff */
[----:B------:R-:W-:-:S02]  /*7150*/  LEA.HI.X.SX32 R65, R65, R39, 0x1, P4 ;  /* 0x0000002741417211 */ /* 0x000fc400020f0eff */
[-C--:B------:R-:W-:Y:S02]  /*7160*/  LEA R70, P4, R175, R38.reuse, 0x5 ;  /* 0x00000026af467211 */ /* 0x080fe400078828ff */
[-C--:B------:R-:W-:Y:S02]  /*7170*/  IADD3 R78, P5, R125, R38.reuse, RZ ;  /* 0x000000267d4e7210 */ /* 0x080fe40007fbe0ff */
[-C--:B------:R-:W-:Y:S02]  /*7180*/  LEA.HI.X.SX32 R71, R71, R39.reuse, 0x1, P4 ;  /* 0x0000002747477211 */ /* 0x080fe400020f0eff */
[----:B------:R-:W-:Y:S02]  /*7190*/  IADD3 R76, P4, R121, R38, RZ ;  /* 0x00000026794c7210 */ /* 0x000fe40007f9e0ff */
[-C--:B------:R-:W-:Y:S02]  /*71a0*/  LEA.HI.X.SX32 R79, R79, R39.reuse, 0x1, P5 ;  /* 0x000000274f4f7211 */ /* 0x080fe400028f0eff */
[----:B------:R-:W-:-:S02]  /*71b0*/  LEA.HI.X.SX32 R77, R77, R39, 0x1, P4 ;  /* 0x000000274d4d7211 */ /* 0x000fc400020f0eff */
[-C--:B------:R-:W-:Y:S02]  /*71c0*/  IADD3 R84, P5, R149, R38.reuse, RZ ;  /* 0x0000002695547210 */ /* 0x080fe40007fbe0ff */
[-C--:B------:R-:W-:Y:S02]  /*71d0*/  IADD3 R82, P4, R137, R38.reuse, RZ ;  /* 0x0000002689527210 */ /* 0x080fe40007f9e0ff */
[-C--:B------:R-:W-:Y:S02]  /*71e0*/  LEA.HI.X.SX32 R85, R85, R39.reuse, 0x1, P5 ;  /* 0x0000002755557211 */ /* 0x080fe400028f0eff */
[----:B------:R-:W-:Y:S02]  /*71f0*/  LEA.HI.X.SX32 R83, R83, R39, 0x1, P4 ;  /* 0x0000002753537211 */ /* 0x000fe400020f0eff */
[-C--:B------:R-:W-:Y:S02]  /*7200*/  IADD3 R90, P5, R165, R38.reuse, RZ ;  /* 0x00000026a55a7210 */ /* 0x080fe40007fbe0ff */
[----:B------:R-:W-:-:S02]  /*7210*/  IADD3 R88, P4, R161, R38, RZ ;  /* 0x00000026a1587210 */ /* 0x000fc40007f9e0ff */
[-C--:B------:R-:W-:Y:S02]  /*7220*/  LEA.HI.X.SX32 R91, R91, R39.reuse, 0x1, P5 ;  /* 0x000000275b5b7211 */ /* 0x080fe400028f0eff */
[-C--:B------:R-:W-:Y:S02]  /*7230*/  LEA.HI.X.SX32 R89, R89, R39.reuse, 0x1, P4 ;  /* 0x0000002759597211 */ /* 0x080fe400020f0eff */
[-C--:B------:R-:W-:Y:S02]  /*7240*/  IADD3 R96, P5, R145, R38.reuse, RZ ;  /* 0x0000002691607210 */ /* 0x080fe40007fbe0ff */
        /* <DEDUP_REMOVED lines=66> */
[----:B--2---:R-:W-:Y:S02]  /*7670*/  IADD3 R38, P6, R135, R38, RZ ;  /* 0x0000002687267210 */ /* 0x004fe40007fde0ff */
[----:B------:R-:W-:Y:S02]  /*7680*/  PRMT R4, R4, 0x7632, R4 ;  /* 0x0000763204047816 */ /* 0x000fe40000000004 */
[----:B------:R-:W-:-:S02]  /*7690*/  LEA.HI.X.SX32 R135, R37, R39, 0x1, P4 ;  /* 0x0000002725877211 */ /* 0x000fc400020f0eff */
[-C--:B------:R-:W-:Y:S01]  /*76a0*/  LEA.HI.X.SX32 R133, R107, R39.reuse, 0x1, P5 ;  /* 0x000000276b857211 */ /* 0x080fe200028f0eff */
[----:B------:R2:W-:Y:S01]  /*76b0*/  STG.E.U16 desc[UR44][R40.64], R4 ;  /* 0x0000000428007986 */ /* 0x0005e2000c10152c */
[----:B------:R-:W-:Y:S02]  /*76c0*/  LEA.HI.X.SX32 R39, R3, R39, 0x1, P6 ;  /* 0x0000002703277211 */ /* 0x000fe400030f0eff */
[----:B------:R-:W-:Y:S01]  /*76d0*/  PRMT R3, R5, 0x7632, R3 ;  /* 0x0000763205037816 */ /* 0x000fe20000000003 */
[----:B------:R1:W-:Y:S01]  /*76e0*/  STG.E.U16 desc[UR44][R42.64], R5 ;  /* 0x000000052a007986 */ /* 0x0003e2000c10152c */
[----:B------:R-:W-:-:S03]  /*76f0*/  PRMT R37, R6, 0x7632, R37 ;  /* 0x0000763206257816 */ /* 0x000fc60000000025 */
[----:B------:R3:W-:Y:S01]  /*7700*/  STG.E.U16 desc[UR44][R44.64], R3 ;  /* 0x000000032c007986 */ /* 0x0007e2000c10152c */
[----:B--2---:R-:W-:-:S03]  /*7710*/  PRMT R41, R7, 0x7632, R41 ;  /* 0x0000763207297816 */ /* 0x004fc60000000029 */
[----:B------:R2:W-:Y:S01]  /*7720*/  STG.E.U16 desc[UR44][R46.64], R6 ;  /* 0x000000062e007986 */ /* 0x0005e2000c10152c */
[----:B------:R-:W-:Y:S02]  /*7730*/  PRMT R4, R9, 0x7632, R4 ;  /* 0x0000763209047816 */ /* 0x000fe40000000004 */
[----:B-1----:R-:W-:Y:S01]  /*7740*/  PRMT R43, R8, 0x7632, R43 ;  /* 0x00007632082b7816 */ /* 0x002fe2000000002b */
[----:B------:R1:W-:Y:S01]  /*7750*/  STG.E.U16 desc[UR44][R48.64], R37 ;  /* 0x0000002530007986 */ /* 0x0003e2000c10152c */
[----:B------:R-:W-:Y:S02]  /*7760*/  PRMT R5, R11, 0x7632, R5 ;  /* 0x000076320b057816 */ /* 0x000fe40000000005 */
[----:B---3--:R-:W-:Y:S01]  /*7770*/  PRMT R3, R10, 0x7632, R3 ;  /* 0x000076320a037816 */ /* 0x008fe20000000003 */
[----:B------:R3:W-:Y:S01]  /*7780*/  STG.E.U16 desc[UR44][R50.64], R7 ;  /* 0x0000000732007986 */ /* 0x0007e2000c10152c */
[----:B------:R-:W-:Y:S02]  /*7790*/  PRMT R40, R14, 0x7632, R40 ;  /* 0x000076320e287816 */ /* 0x000fe40000000028 */
[----:B------:R-:W-:Y:S01]  /*77a0*/  PRMT R42, R15, 0x7632, R42 ;  /* 0x000076320f2a7816 */ /* 0x000fe2000000002a */
[----:B------:R-:W-:Y:S01]  /*77b0*/  STG.E.U16 desc[UR44][R52.64], R41 ;  /* 0x0000002934007986 */ /* 0x000fe2000c10152c */
[----:B--2---:R-:W-:-:S02]  /*77c0*/  PRMT R6, R12, 0x7632, R6 ;  /* 0x000076320c067816 */ /* 0x004fc40000000006 */
[----:B------:R-:W-:Y:S01]  /*77d0*/  PRMT R44, R16, 0x7632, R44 ;  /* 0x00007632102c7816 */ /* 0x000fe2000000002c */
[----:B------:R4:W-:Y:S01]  /*77e0*/  STG.E.U16 desc[UR44][R54.64], R8 ;  /* 0x0000000836007986 */ /* 0x0009e2000c10152c */
[----:B------:R-:W-:Y:S02]  /*77f0*/  PRMT R46, R17, 0x7632, R46 ;  /* 0x00007632112e7816 */ /* 0x000fe4000000002e */
[----:B-1----:R-:W-:Y:S01]  /*7800*/  PRMT R48, R18, 0x7632, R48 ;  /* 0x0000763212307816 */ /* 0x002fe20000000030 */
[----:B------:R1:W-:Y:S01]  /*7810*/  STG.E.U16 desc[UR44][R56.64], R43 ;  /* 0x0000002b38007986 */ /* 0x0003e2000c10152c */
[----:B---3--:R-:W-:Y:S02]  /*7820*/  PRMT R7, R13, 0x7632, R7 ;  /* 0x000076320d077816 */ /* 0x008fe40000000007 */
[----:B------:R-:W-:Y:S01]  /*7830*/  PRMT R50, R19, 0x7632, R50 ;  /* 0x0000763213327816 */ /* 0x000fe20000000032 */
[----:B------:R2:W-:Y:S04]  /*7840*/  STG.E.U16 desc[UR44][R58.64], R9 ;  /* 0x000000093a007986 */ /* 0x0005e8000c10152c */
[----:B------:R3:W-:Y:S01]  /*7850*/  STG.E.U16 desc[UR44][R60.64], R4 ;  /* 0x000000043c007986 */ /* 0x0007e2000c10152c */
[----:B----4-:R-:W-:-:S03]  /*7860*/  PRMT R54, R20, 0x7632, R54 ;  /* 0x0000763214367816 */ /* 0x010fc60000000036 */
[----:B------:R5:W-:Y:S01]  /*7870*/  STG.E.U16 desc[UR44][R62.64], R10 ;  /* 0x0000000a3e007986 */ /* 0x000be2000c10152c */
[----:B-1----:R-:W-:-:S03]  /*7880*/  PRMT R56, R21, 0x7632, R56 ;  /* 0x0000763215387816 */ /* 0x002fc60000000038 */
[----:B------:R1:W-:Y:S01]  /*7890*/  STG.E.U16 desc[UR44][R64.64], R3 ;  /* 0x0000000340007986 */ /* 0x0003e2000c10152c */
[----:B--2---:R-:W-:-:S03]  /*78a0*/  PRMT R58, R22, 0x7632, R58 ;  /* 0x00007632163a7816 */ /* 0x004fc6000000003a */
[----:B------:R-:W-:Y:S01]  /*78b0*/  STG.E.U16 desc[UR44][R66.64], R11 ;  /* 0x0000000b42007986 */ /* 0x000fe2000c10152c */
[----:B---3--:R-:W-:Y:S02]  /*78c0*/  PRMT R61, R23, 0x7632, R61 ;  /* 0x00007632173d7816 */ /* 0x008fe4000000003d */
[----:B------:R-:W-:Y:S01]  /*78d0*/  FSEL R4, R33, -INF , P2 ;  /* 0xff80000021047808 */ /* 0x000fe20001000000 */
[----:B------:R-:W2:Y:S01]  /*78e0*/  LDS.128 R8, [R36] ;  /* 0x0000000024087984 */ /* 0x000ea20000000c00 */
[----:B-----5:R-:W-:-:S03]  /*78f0*/  PRMT R63, R24, 0x7632, R63 ;  /* 0x00007632183f7816 */ /* 0x020fc6000000003f */
[----:B------:R3:W-:Y:S01]  /*7900*/  STG.E.U16 desc[UR44][R68.64], R5 ;  /* 0x0000000544007986 */ /* 0x0007e2000c10152c */
[----:B-1----:R-:W-:Y:S01]  /*7910*/  PRMT R65, R25, 0x7632, R65 ;  /* 0x0000763219417816 */ /* 0x002fe20000000041 */
[----:B------:R-:W-:Y:S01]  /*7920*/  FFMA R119, R4, 0.69314718246459960938, R119 ;  /* 0x3f31721804777823 */ /* 0x000fe20000000077 */
[----:B------:R-:W-:Y:S01]  /*7930*/  FSEL R3, R34, -INF , P1 ;  /* 0xff80000022037808 */ /* 0x000fe20000800000 */
[----:B------:R1:W-:Y:S04]  /*7940*/  STG.E.U16 desc[UR44][R70.64], R12 ;  /* 0x0000000c46007986 */ /* 0x0003e8000c10152c */
[----:B------:R4:W-:Y:S04]  /*7950*/  STG.E.U16 desc[UR44][R72.64], R6 ;  /* 0x0000000648007986 */ /* 0x0009e8000c10152c */
[----:B------:R-:W-:Y:S01]  /*7960*/  STG.E.U16 desc[UR44][R74.64], R13 ;  /* 0x0000000d4a007986 */ /* 0x000fe2000c10152c */
[----:B---3--:R-:W-:-:S03]  /*7970*/  FSEL R5, R32, -INF , P3 ;  /* 0xff80000020057808 */ /* 0x008fc60001800000 */
[----:B------:R3:W-:Y:S01]  /*7980*/  STG.E.U16 desc[UR44][R76.64], R7 ;  /* 0x000000074c007986 */ /* 0x0007e2000c10152c */
[----:B-1----:R-:W-:Y:S01]  /*7990*/  PRMT R71, R26, 0x7632, R71 ;  /* 0x000076321a477816 */ /* 0x002fe20000000047 */
[----:B------:R-:W-:Y:S01]  /*79a0*/  FFMA R118, R5, 0.69314718246459960938, R104 ;  /* 0x3f31721805767823 */ /* 0x000fe20000000068 */
[----:B------:R-:W-:Y:S01]  /*79b0*/  FFMA R104, R3, 0.69314718246459960938, R106 ;  /* 0x3f31721803687823 */ /* 0x000fe2000000006a */
[----:B------:R0:W-:Y:S01]  /*79c0*/  STG.E.U16 desc[UR44][R78.64], R14 ;  /* 0x0000000e4e007986 */ /* 0x0001e2000c10152c */
[----:B----4-:R-:W-:Y:S01]  /*79d0*/  FSEL R6, R35, -INF , P0 ;  /* 0xff80000023067808 */ /* 0x010fe20000000000 */
[----:B------:R-:W-:Y:S01]  /*79e0*/  IMAD.SHL.U32 R5, R0, 0x4, RZ ;  /* 0x0000000400057824 */ /* 0x000fe200078e00ff */
[----:B------:R-:W-:Y:S01]  /*79f0*/  LOP3.LUT R3, R178, 0xf8, RZ, 0xc0, !PT ;  /* 0x000000f8b2037812 */ /* 0x000fe200078ec0ff */
[----:B------:R1:W-:Y:S01]  /*7a00*/  STG.E.U16 desc[UR44][R80.64], R40 ;  /* 0x0000002850007986 */ /* 0x0003e2000c10152c */
[----:B------:R-:W-:-:S04]  /*7a10*/  IMAD.HI R0, R0, 0x4, RZ ;  /* 0x0000000400007827 */ /* 0x000fc800078e02ff */
[----:B------:R-:W-:Y:S01]  /*7a20*/  FFMA R105, R6, 0.69314718246459960938, R105 ;  /* 0x3f31721806697823 */ /* 0x000fe20000000069 */
[----:B------:R4:W-:Y:S01]  /*7a30*/  STG.E.U16 desc[UR44][R82.64], R15 ;  /* 0x0000000f52007986 */ /* 0x0009e2000c10152c */
[----:B---3--:R-:W-:-:S03]  /*7a40*/  PRMT R77, R27, 0x7632, R77 ;  /* 0x000076321b4d7816 */ /* 0x008fc6000000004d */
[----:B------:R3:W-:Y:S01]  /*7a50*/  STG.E.U16 desc[UR44][R84.64], R42 ;  /* 0x0000002a54007986 */ /* 0x0007e2000c10152c */
[----:B0-----:R-:W-:-:S03]  /*7a60*/  PRMT R79, R28, 0x7632, R79 ;  /* 0x000076321c4f7816 */ /* 0x001fc6000000004f */
[----:B------:R-:W-:Y:S01]  /*7a70*/  STG.E.U16 desc[UR44][R86.64], R16 ;  /* 0x0000001056007986 */ /* 0x000fe2000c10152c */
[----:B-1----:R-:W-:Y:S02]  /*7a80*/  PRMT R81, R29, 0x7632, R81 ;  /* 0x000076321d517816 */ /* 0x002fe40000000051 */
[----:B--2---:R-:W-:Y:S01]  /*7a90*/  PRMT R75, R8, 0x7632, R75 ;  /* 0x00007632084b7816 */ /* 0x004fe2000000004b */
[----:B------:R-:W-:Y:S01]  /*7aa0*/  STG.E.U16 desc[UR44][R88.64], R44 ;  /* 0x0000002c58007986 */ /* 0x000fe2000c10152c */
[----:B----4-:R-:W-:Y:S02]  /*7ab0*/  PRMT R83, R30, 0x7632, R83 ;  /* 0x000076321e537816 */ /* 0x010fe40000000053 */
[----:B------:R-:W-:Y:S01]  /*7ac0*/  PRMT R69, R9, 0x7632, R69 ;  /* 0x0000763209457816 */ /* 0x000fe20000000045 */
[----:B------:R-:W-:Y:S01]  /*7ad0*/  STG.E.U16 desc[UR44][R90.64], R17 ;  /* 0x000000115a007986 */ /* 0x000fe2000c10152c */
[----:B---3--:R-:W-:Y:S02]  /*7ae0*/  PRMT R85, R31, 0x7632, R85 ;  /* 0x000076321f557816 */ /* 0x008fe40000000055 */
[----:B------:R-:W-:Y:S01]  /*7af0*/  PRMT R67, R10, 0x7632, R67 ;  /* 0x000076320a437816 */ /* 0x000fe20000000043 */
[----:B------:R-:W-:Y:S01]  /*7b00*/  STG.E.U16 desc[UR44][R92.64], R46 ;  /* 0x0000002e5c007986 */ /* 0x000fe2000c10152c */
[----:B------:R-:W-:-:S03]  /*7b10*/  PRMT R66, R11, 0x7632, R66 ;  /* 0x000076320b427816 */ /* 0x000fc60000000042 */
[----:B------:R-:W-:Y:S04]  /*7b20*/  STG.E.U16 desc[UR44][R94.64], R18 ;  /* 0x000000125e007986 */ /* 0x000fe8000c10152c */
        /* <DEDUP_REMOVED lines=29> */
[----:B------:R0:W-:Y:S04]  /*7d00*/  STG.E.U16 desc[UR44][R144.64], R9 ;  /* 0x0000000990007986 */ /* 0x0001e8000c10152c */
[----:B------:R-:W-:Y:S04]  /*7d10*/  STG.E.U16 desc[UR44][R138.64], R69 ;  /* 0x000000458a007986 */ /* 0x000fe8000c10152c */
[----:B------:R-:W-:Y:S04]  /*7d20*/  STG.E.U16 desc[UR44][R140.64], R10 ;  /* 0x0000000a8c007986 */ /* 0x000fe8000c10152c */
[----:B------:R-:W-:Y:S01]  /*7d30*/  STG.E.U16 desc[UR44][R134.64], R67 ;  /* 0x0000004386007986 */ /* 0x000fe2000c10152c */
[----:B0-----:R-:W0:Y:S03]  /*7d40*/  LDC.64 R8, c[0x0][0x230] ;  /* 0x00008c00ff087b82 */ /* 0x001e260000000a00 */
[----:B------:R-:W-:Y:S04]  /*7d50*/  STG.E.U16 desc[UR44][R38.64], R11 ;  /* 0x0000000b26007986 */ /* 0x000fe8000c10152c */
[----:B------:R-:W-:Y:S01]  /*7d60*/  STG.E.U16 desc[UR44][R132.64], R66 ;  /* 0x0000004284007986 */ /* 0x000fe2000c10152c */
[----:B------:R-:W-:Y:S01]  /*7d70*/  BAR.SYNC.DEFER_BLOCKING 0x0 ;  /* 0x0000000000007b1d */ /* 0x000fe20000010000 */
[----:B0-----:R-:W-:-:S04]  /*7d80*/  IADD3 R4, P0, P1, R5, UR6, R8 ;  /* 0x0000000605047c10 */ /* 0x001fc8000f91e008 */
[----:B------:R-:W-:Y:S01]  /*7d90*/  IADD3.X R5, R0, UR5, R9, P0, P1 ;  /* 0x0000000500057c10 */ /* 0x000fe200087e2409 */
[----:B------:R-:W-:Y:S04]  /*7da0*/  STS.64 [R3+UR17], R118 ;  /* 0x0000007603007988 */ /* 0x000fe80008000a11 */
[----:B------:R-:W-:Y:S01]  /*7db0*/  STS.64 [R3+UR17+0x100], R104 ;  /* 0x0001006803007988 */ /* 0x000fe20008000a11 */
[----:B------:R-:W-:Y:S06]  /*7dc0*/  BAR.SYNC.DEFER_BLOCKING 0x0 ;  /* 0x0000000000007b1d */ /* 0x000fec0000010000 */
[----:B------:R-:W0:Y:S04]  /*7dd0*/  LDS R7, [R2] ;  /* 0x0000000002077984 */ /* 0x000e280000000800 */
[----:B0-----:R-:W-:Y:S01]  /*7de0*/  STG.E desc[UR44][R4.64], R7 ;  /* 0x0000000704007986 */ /* 0x001fe2000c10192c */
[----:B------:R-:W-:Y:S05]  /*7df0*/  EXIT ;  /* 0x000000000000794d */ /* 0x000fea0003800000 */
.L_x_2:
[----:B------:R-:W-:-:S00]  /*7e00*/  BRA `(.L_x_2) ;  /* 0xfffffffc00fc7947 */ /* 0x000fc0000383ffff */
[----:B------:R-:W-:-:S00]  /*7e10*/  NOP ;  /* 0x0000000000007918 */ /* 0x000fc00000000000 */
        /* <DEDUP_REMOVED lines=14> */
.L_x_3:


//--------------------- .nv.global.init           --------------------------
	.section	.nv.global.init,"aw",@progbits
.nv.global.init:
	.type		_$_str,@object
	.size		_$_str,(.L_0 - _$_str)
_$_str:
        /*0000*/ 	.byte	0x5f, 0x5f, 0x43, 0x55, 0x44, 0x41, 0x5f, 0x46, 0x54, 0x5a, 0x00
.L_0:


//--------------------- .nv.shared.attn_fwd       --------------------------
	.section	.nv.shared.attn_fwd,"aw",@nobits
	.sectionflags	@""
	.align	16
	.zero		1024


//--------------------- .nv.shared.reserved.0     --------------------------
	.section	.nv.shared.reserved.0,"aw",@nobits
	.weak		__nv_reservedSMEM_offset_0_alias
	.size		__nv_reservedSMEM_offset_0_alias, 0, 0
	.other		__nv_reservedSMEM_offset_0_alias,@"STO_CUDA_RESERVED_SHARED STV_DEFAULT"
__nv_reservedSMEM_offset_0_alias:
	.zero		0


//--------------------- .nv.constant0.attn_fwd    --------------------------
	.section	.nv.constant0.attn_fwd,"a",@progbits
	.sectionflags	@""
	.align	4
.nv.constant0.attn_fwd:
	.zero		664


//--------------------- SYMBOLS --------------------------

	.type		.nv.reservedSmem.offset0,@object
	.size		.nv.reservedSmem.offset0,0x4
